//
// Generated by NVIDIA NVVM Compiler
//
// Compiler Build ID: CL-36424714
// Cuda compilation tools, release 13.0, V13.0.88
// Based on NVVM 20.0.0
//

.version 9.0
.target sm_100
.address_size 64

	// .globl	_Z12kernel_tiledPdPxS_S_S0_Pixx
// _ZZ12kernel_tiledPdPxS_S_S0_PixxE13constraints_s has been demoted
// _ZZ12kernel_tiledPdPxS_S_S0_PixxE11loop_iter_s has been demoted
// _ZZ12kernel_tiledPdPxS_S_S0_PixxE7dev_a_s has been demoted
// _ZZ12kernel_tiledPdPxS_S_S0_PixxE7dev_b_s has been demoted

.visible .entry _Z12kernel_tiledPdPxS_S_S0_Pixx(
	.param .u64 .ptr .align 1 _Z12kernel_tiledPdPxS_S_S0_Pixx_param_0,
	.param .u64 .ptr .align 1 _Z12kernel_tiledPdPxS_S_S0_Pixx_param_1,
	.param .u64 .ptr .align 1 _Z12kernel_tiledPdPxS_S_S0_Pixx_param_2,
	.param .u64 .ptr .align 1 _Z12kernel_tiledPdPxS_S_S0_Pixx_param_3,
	.param .u64 .ptr .align 1 _Z12kernel_tiledPdPxS_S_S0_Pixx_param_4,
	.param .u64 .ptr .align 1 _Z12kernel_tiledPdPxS_S_S0_Pixx_param_5,
	.param .u64 _Z12kernel_tiledPdPxS_S_S0_Pixx_param_6,
	.param .u64 _Z12kernel_tiledPdPxS_S_S0_Pixx_param_7
)
{
	.reg .pred 	%p<26>;
	.reg .b32 	%r<81>;
	.reg .b64 	%rd<159>;
	.reg .b64 	%fd<94>;
	// demoted variable
	.shared .align 8 .b8 _ZZ12kernel_tiledPdPxS_S_S0_PixxE13constraints_s[80];
	// demoted variable
	.shared .align 8 .b8 _ZZ12kernel_tiledPdPxS_S_S0_PixxE11loop_iter_s[80];
	// demoted variable
	.shared .align 8 .b8 _ZZ12kernel_tiledPdPxS_S_S0_PixxE7dev_a_s[960];
	// demoted variable
	.shared .align 8 .b8 _ZZ12kernel_tiledPdPxS_S_S0_PixxE7dev_b_s[240];
	ld.param.u64 	%rd77, [_Z12kernel_tiledPdPxS_S_S0_Pixx_param_0];
	ld.param.u64 	%rd78, [_Z12kernel_tiledPdPxS_S_S0_Pixx_param_1];
	ld.param.u64 	%rd79, [_Z12kernel_tiledPdPxS_S_S0_Pixx_param_2];
	ld.param.u64 	%rd80, [_Z12kernel_tiledPdPxS_S_S0_Pixx_param_3];
	ld.param.u64 	%rd83, [_Z12kernel_tiledPdPxS_S_S0_Pixx_param_6];
	ld.param.u64 	%rd84, [_Z12kernel_tiledPdPxS_S_S0_Pixx_param_7];
	mov.u32 	%r1, %tid.x;
	mov.u32 	%r7, %ctaid.x;
	mov.u32 	%r8, %ntid.x;
	mul.lo.s32 	%r2, %r7, %r8;
	mov.u32 	%r9, %nctaid.x;
	mul.wide.u32 	%rd1, %r9, %r8;
	setp.gt.u32 	%p3, %r1, 9;
	@%p3 bra 	$L__BB0_2;
	cvta.to.global.u64 	%rd85, %rd77;
	cvta.to.global.u64 	%rd86, %rd78;
	mul.wide.u32 	%rd87, %r1, 8;
	add.s64 	%rd88, %rd85, %rd87;
	ld.global.f64 	%fd31, [%rd88];
	shl.b32 	%r10, %r1, 3;
	mov.u32 	%r11, _ZZ12kernel_tiledPdPxS_S_S0_PixxE13constraints_s;
	add.s32 	%r12, %r11, %r10;
	st.shared.f64 	[%r12], %fd31;
	add.s64 	%rd89, %rd86, %rd87;
	ld.global.u64 	%rd90, [%rd89];
	mov.u32 	%r13, _ZZ12kernel_tiledPdPxS_S_S0_PixxE11loop_iter_s;
	add.s32 	%r14, %r13, %r10;
	st.shared.u64 	[%r14], %rd90;
	bra.uni 	$L__BB0_3;
$L__BB0_2:
	setp.gt.u32 	%p4, %r1, 119;
	@%p4 bra 	$L__BB0_5;
$L__BB0_3:
	cvta.to.global.u64 	%rd91, %rd79;
	mul.wide.u32 	%rd92, %r1, 8;
	add.s64 	%rd93, %rd91, %rd92;
	ld.global.f64 	%fd32, [%rd93];
	shl.b32 	%r15, %r1, 3;
	mov.u32 	%r16, _ZZ12kernel_tiledPdPxS_S_S0_PixxE7dev_a_s;
	add.s32 	%r17, %r16, %r15;
	st.shared.f64 	[%r17], %fd32;
	setp.gt.u32 	%p5, %r1, 29;
	@%p5 bra 	$L__BB0_5;
	cvta.to.global.u64 	%rd94, %rd80;
	add.s64 	%rd96, %rd94, %rd92;
	ld.global.f64 	%fd33, [%rd96];
	mov.u32 	%r19, _ZZ12kernel_tiledPdPxS_S_S0_PixxE7dev_b_s;
	add.s32 	%r20, %r19, %r15;
	st.shared.f64 	[%r20], %fd33;
$L__BB0_5:
	bar.sync 	0;
	not.b64 	%rd97, %rd83;
	add.s64 	%rd98, %rd1, %rd97;
	add.s64 	%rd2, %rd98, %rd84;
	or.b64  	%rd99, %rd2, %rd1;
	and.b64  	%rd100, %rd99, -4294967296;
	setp.ne.s64 	%p6, %rd100, 0;
	@%p6 bra 	$L__BB0_7;
	cvt.u32.u64 	%r21, %rd1;
	cvt.u32.u64 	%r22, %rd2;
	div.u32 	%r23, %r22, %r21;
	cvt.u64.u32 	%rd138, %r23;
	bra.uni 	$L__BB0_8;
$L__BB0_7:
	div.s64 	%rd138, %rd2, %rd1;
$L__BB0_8:
	add.s32 	%r24, %r2, %r1;
	cvt.s64.s32 	%rd101, %r24;
	mad.lo.s64 	%rd139, %rd138, %rd101, %rd83;
	add.s64 	%rd102, %rd139, %rd138;
	min.s64 	%rd7, %rd84, %rd102;
	setp.ge.s64 	%p7, %rd139, %rd7;
	@%p7 bra 	$L__BB0_45;
	ld.shared.u64 	%rd8, [_ZZ12kernel_tiledPdPxS_S_S0_PixxE11loop_iter_s+72];
	ld.shared.f64 	%fd1, [_ZZ12kernel_tiledPdPxS_S_S0_PixxE7dev_b_s+216];
	ld.shared.f64 	%fd2, [_ZZ12kernel_tiledPdPxS_S_S0_PixxE7dev_b_s+232];
	ld.shared.u64 	%rd9, [_ZZ12kernel_tiledPdPxS_S_S0_PixxE11loop_iter_s+64];
	ld.shared.f64 	%fd3, [_ZZ12kernel_tiledPdPxS_S_S0_PixxE7dev_b_s+192];
	ld.shared.f64 	%fd4, [_ZZ12kernel_tiledPdPxS_S_S0_PixxE7dev_b_s+208];
	ld.shared.u64 	%rd10, [_ZZ12kernel_tiledPdPxS_S_S0_PixxE11loop_iter_s+56];
	ld.shared.f64 	%fd5, [_ZZ12kernel_tiledPdPxS_S_S0_PixxE7dev_b_s+168];
	ld.shared.f64 	%fd6, [_ZZ12kernel_tiledPdPxS_S_S0_PixxE7dev_b_s+184];
	ld.shared.u64 	%rd11, [_ZZ12kernel_tiledPdPxS_S_S0_PixxE11loop_iter_s+48];
	ld.shared.f64 	%fd7, [_ZZ12kernel_tiledPdPxS_S_S0_PixxE7dev_b_s+144];
	ld.shared.f64 	%fd8, [_ZZ12kernel_tiledPdPxS_S_S0_PixxE7dev_b_s+160];
	ld.shared.u64 	%rd12, [_ZZ12kernel_tiledPdPxS_S_S0_PixxE11loop_iter_s+40];
	ld.shared.f64 	%fd9, [_ZZ12kernel_tiledPdPxS_S_S0_PixxE7dev_b_s+120];
	ld.shared.f64 	%fd10, [_ZZ12kernel_tiledPdPxS_S_S0_PixxE7dev_b_s+136];
	ld.shared.u64 	%rd13, [_ZZ12kernel_tiledPdPxS_S_S0_PixxE11loop_iter_s+32];
	ld.shared.f64 	%fd11, [_ZZ12kernel_tiledPdPxS_S_S0_PixxE7dev_b_s+96];
	ld.shared.f64 	%fd12, [_ZZ12kernel_tiledPdPxS_S_S0_PixxE7dev_b_s+112];
	ld.shared.u64 	%rd14, [_ZZ12kernel_tiledPdPxS_S_S0_PixxE11loop_iter_s+24];
	ld.shared.f64 	%fd13, [_ZZ12kernel_tiledPdPxS_S_S0_PixxE7dev_b_s+72];
	ld.shared.f64 	%fd14, [_ZZ12kernel_tiledPdPxS_S_S0_PixxE7dev_b_s+88];
	ld.shared.u64 	%rd15, [_ZZ12kernel_tiledPdPxS_S_S0_PixxE11loop_iter_s+16];
	ld.shared.f64 	%fd15, [_ZZ12kernel_tiledPdPxS_S_S0_PixxE7dev_b_s+48];
	ld.shared.f64 	%fd16, [_ZZ12kernel_tiledPdPxS_S_S0_PixxE7dev_b_s+64];
	ld.shared.u64 	%rd16, [_ZZ12kernel_tiledPdPxS_S_S0_PixxE11loop_iter_s+8];
	ld.shared.f64 	%fd17, [_ZZ12kernel_tiledPdPxS_S_S0_PixxE7dev_b_s+24];
	ld.shared.f64 	%fd18, [_ZZ12kernel_tiledPdPxS_S_S0_PixxE7dev_b_s+40];
	ld.shared.u64 	%rd17, [_ZZ12kernel_tiledPdPxS_S_S0_PixxE11loop_iter_s];
	ld.shared.f64 	%fd19, [_ZZ12kernel_tiledPdPxS_S_S0_PixxE7dev_b_s];
	ld.shared.f64 	%fd20, [_ZZ12kernel_tiledPdPxS_S_S0_PixxE7dev_b_s+16];
	cvt.u32.u64 	%r25, %rd8;
	cvt.u32.u64 	%r30, %rd9;
$L__BB0_10:
	or.b64  	%rd103, %rd139, %rd8;
	and.b64  	%rd104, %rd103, -4294967296;
	setp.ne.s64 	%p8, %rd104, 0;
	@%p8 bra 	$L__BB0_12;
	cvt.u32.u64 	%r26, %rd139;
	div.u32 	%r27, %r26, %r25;
	mul.lo.s32 	%r28, %r27, %r25;
	sub.s32 	%r29, %r26, %r28;
	cvt.u64.u32 	%rd140, %r27;
	cvt.u64.u32 	%rd141, %r29;
	bra.uni 	$L__BB0_13;
$L__BB0_12:
	div.s64 	%rd140, %rd139, %rd8;
	mul.lo.s64 	%rd105, %rd140, %rd8;
	sub.s64 	%rd141, %rd139, %rd105;
$L__BB0_13:
	cvt.rn.f64.s64 	%fd34, %rd141;
	fma.rn.f64 	%fd21, %fd2, %fd34, %fd1;
	or.b64  	%rd106, %rd140, %rd9;
	and.b64  	%rd107, %rd106, -4294967296;
	setp.ne.s64 	%p9, %rd107, 0;
	@%p9 bra 	$L__BB0_15;
	cvt.u32.u64 	%r31, %rd140;
	div.u32 	%r32, %r31, %r30;
	mul.lo.s32 	%r33, %r32, %r30;
	sub.s32 	%r34, %r31, %r33;
	cvt.u64.u32 	%rd142, %r32;
	cvt.u64.u32 	%rd143, %r34;
	bra.uni 	$L__BB0_16;
$L__BB0_15:
	div.s64 	%rd142, %rd140, %rd9;
	mul.lo.s64 	%rd108, %rd142, %rd9;
	sub.s64 	%rd143, %rd140, %rd108;
$L__BB0_16:
	cvt.rn.f64.s64 	%fd35, %rd143;
	fma.rn.f64 	%fd22, %fd4, %fd35, %fd3;
	or.b64  	%rd109, %rd142, %rd10;
	and.b64  	%rd110, %rd109, -4294967296;
	setp.ne.s64 	%p10, %rd110, 0;
	@%p10 bra 	$L__BB0_18;
	cvt.u32.u64 	%r35, %rd10;
	cvt.u32.u64 	%r36, %rd142;
	div.u32 	%r37, %r36, %r35;
	mul.lo.s32 	%r38, %r37, %r35;
	sub.s32 	%r39, %r36, %r38;
	cvt.u64.u32 	%rd144, %r37;
	cvt.u64.u32 	%rd145, %r39;
	bra.uni 	$L__BB0_19;
$L__BB0_18:
	div.s64 	%rd144, %rd142, %rd10;
	mul.lo.s64 	%rd111, %rd144, %rd10;
	sub.s64 	%rd145, %rd142, %rd111;
$L__BB0_19:
	cvt.rn.f64.s64 	%fd36, %rd145;
	fma.rn.f64 	%fd23, %fd6, %fd36, %fd5;
	or.b64  	%rd112, %rd144, %rd11;
	and.b64  	%rd113, %rd112, -4294967296;
	setp.ne.s64 	%p11, %rd113, 0;
	@%p11 bra 	$L__BB0_21;
	cvt.u32.u64 	%r40, %rd11;
	cvt.u32.u64 	%r41, %rd144;
	div.u32 	%r42, %r41, %r40;
	mul.lo.s32 	%r43, %r42, %r40;
	sub.s32 	%r44, %r41, %r43;
	cvt.u64.u32 	%rd146, %r42;
	cvt.u64.u32 	%rd147, %r44;
	bra.uni 	$L__BB0_22;
$L__BB0_21:
	div.s64 	%rd146, %rd144, %rd11;
	mul.lo.s64 	%rd114, %rd146, %rd11;
	sub.s64 	%rd147, %rd144, %rd114;
$L__BB0_22:
	cvt.rn.f64.s64 	%fd37, %rd147;
	fma.rn.f64 	%fd24, %fd8, %fd37, %fd7;
	or.b64  	%rd115, %rd146, %rd12;
	and.b64  	%rd116, %rd115, -4294967296;
	setp.ne.s64 	%p12, %rd116, 0;
	@%p12 bra 	$L__BB0_24;
	cvt.u32.u64 	%r45, %rd12;
	cvt.u32.u64 	%r46, %rd146;
	div.u32 	%r47, %r46, %r45;
	mul.lo.s32 	%r48, %r47, %r45;
	sub.s32 	%r49, %r46, %r48;
	cvt.u64.u32 	%rd148, %r47;
	cvt.u64.u32 	%rd149, %r49;
	bra.uni 	$L__BB0_25;
$L__BB0_24:
	div.s64 	%rd148, %rd146, %rd12;
	mul.lo.s64 	%rd117, %rd148, %rd12;
	sub.s64 	%rd149, %rd146, %rd117;
$L__BB0_25:
	cvt.rn.f64.s64 	%fd38, %rd149;
	fma.rn.f64 	%fd25, %fd10, %fd38, %fd9;
	or.b64  	%rd118, %rd148, %rd13;
	and.b64  	%rd119, %rd118, -4294967296;
	setp.ne.s64 	%p13, %rd119, 0;
	@%p13 bra 	$L__BB0_27;
	cvt.u32.u64 	%r50, %rd13;
	cvt.u32.u64 	%r51, %rd148;
	div.u32 	%r52, %r51, %r50;
	mul.lo.s32 	%r53, %r52, %r50;
	sub.s32 	%r54, %r51, %r53;
	cvt.u64.u32 	%rd150, %r52;
	cvt.u64.u32 	%rd151, %r54;
	bra.uni 	$L__BB0_28;
$L__BB0_27:
	div.s64 	%rd150, %rd148, %rd13;
	mul.lo.s64 	%rd120, %rd150, %rd13;
	sub.s64 	%rd151, %rd148, %rd120;
$L__BB0_28:
	cvt.rn.f64.s64 	%fd39, %rd151;
	fma.rn.f64 	%fd26, %fd12, %fd39, %fd11;
	or.b64  	%rd121, %rd150, %rd14;
	and.b64  	%rd122, %rd121, -4294967296;
	setp.ne.s64 	%p14, %rd122, 0;
	@%p14 bra 	$L__BB0_30;
	cvt.u32.u64 	%r55, %rd14;
	cvt.u32.u64 	%r56, %rd150;
	div.u32 	%r57, %r56, %r55;
	mul.lo.s32 	%r58, %r57, %r55;
	sub.s32 	%r59, %r56, %r58;
	cvt.u64.u32 	%rd152, %r57;
	cvt.u64.u32 	%rd153, %r59;
	bra.uni 	$L__BB0_31;
$L__BB0_30:
	div.s64 	%rd152, %rd150, %rd14;
	mul.lo.s64 	%rd123, %rd152, %rd14;
	sub.s64 	%rd153, %rd150, %rd123;
$L__BB0_31:
	cvt.rn.f64.s64 	%fd40, %rd153;
	fma.rn.f64 	%fd27, %fd14, %fd40, %fd13;
	or.b64  	%rd124, %rd152, %rd15;
	and.b64  	%rd125, %rd124, -4294967296;
	setp.ne.s64 	%p15, %rd125, 0;
	@%p15 bra 	$L__BB0_33;
	cvt.u32.u64 	%r60, %rd15;
	cvt.u32.u64 	%r61, %rd152;
	div.u32 	%r62, %r61, %r60;
	mul.lo.s32 	%r63, %r62, %r60;
	sub.s32 	%r64, %r61, %r63;
	cvt.u64.u32 	%rd154, %r62;
	cvt.u64.u32 	%rd155, %r64;
	bra.uni 	$L__BB0_34;
$L__BB0_33:
	div.s64 	%rd154, %rd152, %rd15;
	mul.lo.s64 	%rd126, %rd154, %rd15;
	sub.s64 	%rd155, %rd152, %rd126;
$L__BB0_34:
	cvt.rn.f64.s64 	%fd41, %rd155;
	fma.rn.f64 	%fd28, %fd16, %fd41, %fd15;
	or.b64  	%rd127, %rd154, %rd16;
	and.b64  	%rd128, %rd127, -4294967296;
	setp.ne.s64 	%p16, %rd128, 0;
	@%p16 bra 	$L__BB0_36;
	cvt.u32.u64 	%r65, %rd16;
	cvt.u32.u64 	%r66, %rd154;
	div.u32 	%r67, %r66, %r65;
	mul.lo.s32 	%r68, %r67, %r65;
	sub.s32 	%r69, %r66, %r68;
	cvt.u64.u32 	%rd156, %r67;
	cvt.u64.u32 	%rd157, %r69;
	bra.uni 	$L__BB0_37;
$L__BB0_36:
	div.s64 	%rd156, %rd154, %rd16;
	mul.lo.s64 	%rd129, %rd156, %rd16;
	sub.s64 	%rd157, %rd154, %rd129;
$L__BB0_37:
	cvt.rn.f64.s64 	%fd42, %rd157;
	fma.rn.f64 	%fd29, %fd18, %fd42, %fd17;
	or.b64  	%rd130, %rd156, %rd17;
	and.b64  	%rd131, %rd130, -4294967296;
	setp.ne.s64 	%p17, %rd131, 0;
	@%p17 bra 	$L__BB0_39;
	cvt.u32.u64 	%r70, %rd17;
	cvt.u32.u64 	%r71, %rd156;
	rem.u32 	%r72, %r71, %r70;
	cvt.u64.u32 	%rd158, %r72;
	bra.uni 	$L__BB0_40;
$L__BB0_39:
	rem.s64 	%rd158, %rd156, %rd17;
$L__BB0_40:
	cvt.rn.f64.s64 	%fd43, %rd158;
	fma.rn.f64 	%fd30, %fd20, %fd43, %fd19;
	mov.u32 	%r75, _ZZ12kernel_tiledPdPxS_S_S0_PixxE7dev_a_s;
	add.s32 	%r79, %r75, 96;
	mov.pred 	%p25, -1;
	mov.b32 	%r80, 8;
$L__BB0_41:
	ld.shared.f64 	%fd44, [%r79+-96];
	fma.rn.f64 	%fd45, %fd44, %fd30, 0d0000000000000000;
	ld.shared.f64 	%fd46, [%r79+-88];
	fma.rn.f64 	%fd47, %fd46, %fd29, %fd45;
	ld.shared.f64 	%fd48, [%r79+-80];
	fma.rn.f64 	%fd49, %fd48, %fd28, %fd47;
	ld.shared.f64 	%fd50, [%r79+-72];
	fma.rn.f64 	%fd51, %fd50, %fd27, %fd49;
	ld.shared.f64 	%fd52, [%r79+-64];
	fma.rn.f64 	%fd53, %fd52, %fd26, %fd51;
	ld.shared.f64 	%fd54, [%r79+-56];
	fma.rn.f64 	%fd55, %fd54, %fd25, %fd53;
	ld.shared.f64 	%fd56, [%r79+-48];
	fma.rn.f64 	%fd57, %fd56, %fd24, %fd55;
	ld.shared.f64 	%fd58, [%r79+-40];
	fma.rn.f64 	%fd59, %fd58, %fd23, %fd57;
	ld.shared.f64 	%fd60, [%r79+-32];
	fma.rn.f64 	%fd61, %fd60, %fd22, %fd59;
	ld.shared.f64 	%fd62, [%r79+-24];
	fma.rn.f64 	%fd63, %fd62, %fd21, %fd61;
	ld.shared.f64 	%fd64, [%r79+-16];
	sub.f64 	%fd65, %fd63, %fd64;
	abs.f64 	%fd66, %fd65;
	mov.u32 	%r76, _ZZ12kernel_tiledPdPxS_S_S0_PixxE13constraints_s;
	add.s32 	%r77, %r76, %r80;
	ld.shared.f64 	%fd68, [%r77+-8];
	setp.le.f64 	%p19, %fd66, %fd68;
	ld.shared.f64 	%fd70, [%r79];
	fma.rn.f64 	%fd71, %fd70, %fd30, 0d0000000000000000;
	ld.shared.f64 	%fd72, [%r79+8];
	fma.rn.f64 	%fd73, %fd72, %fd29, %fd71;
	ld.shared.f64 	%fd74, [%r79+16];
	fma.rn.f64 	%fd75, %fd74, %fd28, %fd73;
	ld.shared.f64 	%fd76, [%r79+24];
	fma.rn.f64 	%fd77, %fd76, %fd27, %fd75;
	ld.shared.f64 	%fd78, [%r79+32];
	fma.rn.f64 	%fd79, %fd78, %fd26, %fd77;
	ld.shared.f64 	%fd80, [%r79+40];
	fma.rn.f64 	%fd81, %fd80, %fd25, %fd79;
	ld.shared.f64 	%fd82, [%r79+48];
	fma.rn.f64 	%fd83, %fd82, %fd24, %fd81;
	ld.shared.f64 	%fd84, [%r79+56];
	fma.rn.f64 	%fd85, %fd84, %fd23, %fd83;
	ld.shared.f64 	%fd86, [%r79+64];
	fma.rn.f64 	%fd87, %fd86, %fd22, %fd85;
	ld.shared.f64 	%fd88, [%r79+72];
	fma.rn.f64 	%fd89, %fd88, %fd21, %fd87;
	ld.shared.f64 	%fd90, [%r79+80];
	sub.f64 	%fd91, %fd89, %fd90;
	abs.f64 	%fd92, %fd91;
	ld.shared.f64 	%fd93, [%r77];
	setp.le.f64 	%p20, %fd92, %fd93;
	and.pred  	%p21, %p20, %p19;
	and.pred  	%p25, %p21, %p25;
	add.s32 	%r80, %r80, 16;
	add.s32 	%r79, %r79, 192;
	setp.ne.s32 	%p22, %r80, 88;
	@%p22 bra 	$L__BB0_41;
	not.pred 	%p23, %p25;
	@%p23 bra 	$L__BB0_44;
	ld.param.u64 	%rd137, [_Z12kernel_tiledPdPxS_S_S0_Pixx_param_5];
	ld.param.u64 	%rd136, [_Z12kernel_tiledPdPxS_S_S0_Pixx_param_4];
	cvta.to.global.u64 	%rd132, %rd137;
	atom.global.add.u32 	%r78, [%rd132], 1;
	cvta.to.global.u64 	%rd133, %rd136;
	mul.wide.s32 	%rd134, %r78, 8;
	add.s64 	%rd135, %rd133, %rd134;
	st.global.u64 	[%rd135], %rd139;
$L__BB0_44:
	add.s64 	%rd139, %rd139, 1;
	setp.lt.s64 	%p24, %rd139, %rd7;
	@%p24 bra 	$L__BB0_10;
$L__BB0_45:
	ret;

}


// ===== COMPILED SASS (sm_100) =====

	.target	sm_100

	.elftype	@"ET_EXEC"


//--------------------- .note.nv.tkinfo           --------------------------
	.section	.note.nv.tkinfo,"",@"SHT_NOTE"
	.sectionflags	@"SHF_NOTE_NV_TKINFO"
	.tkinfo
        /*0018*/ 	.word	0x00000002
        /*0030*/ 	.string	""
        /*0030*/ 	.string	"ptxas"
        /*0030*/ 	.string	"Cuda compilation tools, release 13.0, V13.0.88"
        /*0030*/ 	.string	"Build cuda_13.0.r13.0/compiler.36424714_0"
        /*0030*/ 	.string	"-arch sm_100 -m 64 "



//--------------------- .note.nv.cuinfo           --------------------------
	.section	.note.nv.cuinfo,"",@"SHT_NOTE"
	.sectionflags	@"SHF_NOTE_NV_CUINFO"
        /*0018*/ 	.short	0x0002
        /*001a*/ 	.short	0x0064
        /*001c*/ 	.short	0x0082
	.zero		2


//--------------------- .nv.info                  --------------------------
	.section	.nv.info,"",@"SHT_CUDA_INFO"
	.align	4


	//----- nvinfo : EIATTR_REGCOUNT
	.align		4
        /*0000*/ 	.byte	0x04, 0x2f
        /*0002*/ 	.short	(.L_1 - .L_0)
	.align		4
.L_0:
        /*0004*/ 	.word	index@(_Z12kernel_tiledPdPxS_S_S0_Pixx)
        /*0008*/ 	.word	0x00000066


	//----- nvinfo : EIATTR_FRAME_SIZE
	.align		4
.L_1:
        /*000c*/ 	.byte	0x04, 0x11
        /*000e*/ 	.short	(.L_3 - .L_2)
	.align		4
.L_2:
        /*0010*/ 	.word	index@($__internal_1_$__cuda_sm20_rem_s64)
        /*0014*/ 	.word	0x00000000


	//----- nvinfo : EIATTR_FRAME_SIZE
	.align		4
.L_3:
        /*0018*/ 	.byte	0x04, 0x11
        /*001a*/ 	.short	(.L_5 - .L_4)
	.align		4
.L_4:
        /*001c*/ 	.word	index@($__internal_0_$__cuda_sm20_div_s64)
        /*0020*/ 	.word	0x00000000


	//----- nvinfo : EIATTR_FRAME_SIZE
	.align		4
.L_5:
        /*0024*/ 	.byte	0x04, 0x11
        /*0026*/ 	.short	(.L_7 - .L_6)
	.align		4
.L_6:
        /*0028*/ 	.word	index@(_Z12kernel_tiledPdPxS_S_S0_Pixx)
        /*002c*/ 	.word	0x00000000


	//----- nvinfo : EIATTR_MIN_STACK_SIZE
	.align		4
.L_7:
        /*0030*/ 	.byte	0x04, 0x12
        /*0032*/ 	.short	(.L_9 - .L_8)
	.align		4
.L_8:
        /*0034*/ 	.word	index@(_Z12kernel_tiledPdPxS_S_S0_Pixx)
        /*0038*/ 	.word	0x00000000
.L_9:


//--------------------- .nv.compat                --------------------------
	.section	.nv.compat,"",@"SHT_CUDA_COMPAT_INFO"
	.align	4
        /*0000*/ 	.byte	0x02, 0x09, 0x00, 0x00, 0x02, 0x02, 0x01, 0x00, 0x02, 0x05, 0x05, 0x00, 0x03, 0x07, 0x01, 0x01
        /*0010*/ 	.byte	0x02, 0x03, 0x00, 0x00, 0x02, 0x06, 0x01, 0x00, 0x04, 0x0b, 0x08, 0x00, 0x01, 0x00, 0x00, 0x00
        /*0020*/ 	.byte	0x00, 0x00, 0x00, 0x00


//--------------------- .nv.info._Z12kernel_tiledPdPxS_S_S0_Pixx --------------------------
	.section	.nv.info._Z12kernel_tiledPdPxS_S_S0_Pixx,"",@"SHT_CUDA_INFO"
	.sectionflags	@""
	.align	4


	//----- nvinfo : EIATTR_CUDA_API_VERSION
	.align		4
        /*0000*/ 	.byte	0x04, 0x37
        /*0002*/ 	.short	(.L_11 - .L_10)
.L_10:
        /*0004*/ 	.word	0x00000082


	//----- nvinfo : EIATTR_KPARAM_INFO
	.align		4
.L_11:
        /*0008*/ 	.byte	0x04, 0x17
        /*000a*/ 	.short	(.L_13 - .L_12)
.L_12:
        /*000c*/ 	.word	0x00000000
        /*0010*/ 	.short	0x0007
        /*0012*/ 	.short	0x0038
        /*0014*/ 	.byte	0x00, 0xf0, 0x21, 0x00


	//----- nvinfo : EIATTR_KPARAM_INFO
	.align		4
.L_13:
        /*0018*/ 	.byte	0x04, 0x17
        /*001a*/ 	.short	(.L_15 - .L_14)
.L_14:
        /*001c*/ 	.word	0x00000000
        /*0020*/ 	.short	0x0006
        /*0022*/ 	.short	0x0030
        /*0024*/ 	.byte	0x00, 0xf0, 0x21, 0x00


	//----- nvinfo : EIATTR_KPARAM_INFO
	.align		4
.L_15:
        /*0028*/ 	.byte	0x04, 0x17
        /*002a*/ 	.short	(.L_17 - .L_16)
.L_16:
        /*002c*/ 	.word	0x00000000
        /*0030*/ 	.short	0x0005
        /*0032*/ 	.short	0x0028
        /*0034*/ 	.byte	0x00, 0xf5, 0x21, 0x00


	//----- nvinfo : EIATTR_KPARAM_INFO
	.align		4
.L_17:
        /*0038*/ 	.byte	0x04, 0x17
        /*003a*/ 	.short	(.L_19 - .L_18)
.L_18:
        /*003c*/ 	.word	0x00000000
        /*0040*/ 	.short	0x0004
        /*0042*/ 	.short	0x0020
        /*0044*/ 	.byte	0x00, 0xf5, 0x21, 0x00


	//----- nvinfo : EIATTR_KPARAM_INFO
	.align		4
.L_19:
        /*0048*/ 	.byte	0x04, 0x17
        /*004a*/ 	.short	(.L_21 - .L_20)
.L_20:
        /*004c*/ 	.word	0x00000000
        /*0050*/ 	.short	0x0003
        /*0052*/ 	.short	0x0018
        /*0054*/ 	.byte	0x00, 0xf5, 0x21, 0x00


	//----- nvinfo : EIATTR_KPARAM_INFO
	.align		4
.L_21:
        /*0058*/ 	.byte	0x04, 0x17
        /*005a*/ 	.short	(.L_23 - .L_22)
.L_22:
        /*005c*/ 	.word	0x00000000
        /*0060*/ 	.short	0x0002
        /*0062*/ 	.short	0x0010
        /*0064*/ 	.byte	0x00, 0xf5, 0x21, 0x00


	//----- nvinfo : EIATTR_KPARAM_INFO
	.align		4
.L_23:
        /*0068*/ 	.byte	0x04, 0x17
        /*006a*/ 	.short	(.L_25 - .L_24)
.L_24:
        /*006c*/ 	.word	0x00000000
        /*0070*/ 	.short	0x0001
        /*0072*/ 	.short	0x0008
        /*0074*/ 	.byte	0x00, 0xf5, 0x21, 0x00


	//----- nvinfo : EIATTR_KPARAM_INFO
	.align		4
.L_25:
        /*0078*/ 	.byte	0x04, 0x17
        /*007a*/ 	.short	(.L_27 - .L_26)
.L_26:
        /*007c*/ 	.word	0x00000000
        /*0080*/ 	.short	0x0000
        /*0082*/ 	.short	0x0000
        /*0084*/ 	.byte	0x00, 0xf5, 0x21, 0x00


	//----- nvinfo : EIATTR_SPARSE_MMA_MASK
	.align		4
.L_27:
        /*0088*/ 	.byte	0x03, 0x50
        /*008a*/ 	.short	0x0000


	//----- nvinfo : EIATTR_MAXREG_COUNT
	.align		4
        /*008c*/ 	.byte	0x03, 0x1b
        /*008e*/ 	.short	0x00ff


	//----- nvinfo : EIATTR_NUM_BARRIERS
	.align		4
        /*0090*/ 	.byte	0x02, 0x4c
        /*0092*/ 	.byte	0x01
	.zero		1


	//----- nvinfo : EIATTR_MERCURY_ISA_VERSION
	.align		4
        /*0094*/ 	.byte	0x03, 0x5f
        /*0096*/ 	.short	0x0101


	//----- nvinfo : EIATTR_INT_WARP_WIDE_INSTR_OFFSETS
	.align		4
        /*0098*/ 	.byte	0x04, 0x31
        /*009a*/ 	.short	(.L_29 - .L_28)


	//   ....[0]....
.L_28:
        /*009c*/ 	.word	0x00002930


	//   ....[1]....
        /*00a0*/ 	.word	0x000029e0


	//----- nvinfo : EIATTR_VRC_CTA_INIT_COUNT
	.align		4
.L_29:
        /*00a4*/ 	.byte	0x02, 0x4a
	.zero		1
	.zero		1


	//----- nvinfo : EIATTR_EXIT_INSTR_OFFSETS
	.align		4
        /*00a8*/ 	.byte	0x04, 0x1c
        /*00aa*/ 	.short	(.L_31 - .L_30)


	//   ....[0]....
.L_30:
        /*00ac*/ 	.word	0x00000690


	//   ....[1]....
        /*00b0*/ 	.word	0x00002aa0


	//----- nvinfo : EIATTR_CRS_STACK_SIZE
	.align		4
.L_31:
        /*00b4*/ 	.byte	0x04, 0x1e
        /*00b6*/ 	.short	(.L_33 - .L_32)
.L_32:
        /*00b8*/ 	.word	0x00000000


	//----- nvinfo : EIATTR_CBANK_PARAM_SIZE
	.align		4
.L_33:
        /*00bc*/ 	.byte	0x03, 0x19
        /*00be*/ 	.short	0x0040


	//----- nvinfo : EIATTR_PARAM_CBANK
	.align		4
        /*00c0*/ 	.byte	0x04, 0x0a
        /*00c2*/ 	.short	(.L_35 - .L_34)
	.align		4
.L_34:
        /*00c4*/ 	.word	index@(.nv.constant0._Z12kernel_tiledPdPxS_S_S0_Pixx)
        /*00c8*/ 	.short	0x0380
        /*00ca*/ 	.short	0x0040


	//----- nvinfo : EIATTR_SW_WAR
	.align		4
.L_35:
        /*00cc*/ 	.byte	0x04, 0x36
        /*00ce*/ 	.short	(.L_37 - .L_36)
.L_36:
        /*00d0*/ 	.word	0x00000008
.L_37:


//--------------------- .nv.callgraph             --------------------------
	.section	.nv.callgraph,"",@"SHT_CUDA_CALLGRAPH"
	.align	4
	.sectionentsize	8
	.align		4
        /*0000*/ 	.word	0x00000000
	.align		4
        /*0004*/ 	.word	0xffffffff
	.align		4
        /*0008*/ 	.word	0x00000000
	.align		4
        /*000c*/ 	.word	0xfffffffe
	.align		4
        /*0010*/ 	.word	0x00000000
	.align		4
        /*0014*/ 	.word	0xfffffffd
	.align		4
        /*0018*/ 	.word	0x00000000
	.align		4
        /*001c*/ 	.word	0xfffffffc


//--------------------- .text._Z12kernel_tiledPdPxS_S_S0_Pixx --------------------------
	.section	.text._Z12kernel_tiledPdPxS_S_S0_Pixx,"ax",@progbits
	.align	128
        .global         _Z12kernel_tiledPdPxS_S_S0_Pixx
        .type           _Z12kernel_tiledPdPxS_S_S0_Pixx,@function
        .size           _Z12kernel_tiledPdPxS_S_S0_Pixx,(.L_x_43 - _Z12kernel_tiledPdPxS_S_S0_Pixx)
        .other          _Z12kernel_tiledPdPxS_S_S0_Pixx,@"STO_CUDA_ENTRY STV_DEFAULT"
_Z12kernel_tiledPdPxS_S_S0_Pixx:
.text._Z12kernel_tiledPdPxS_S_S0_Pixx:
[----:B------:R-:W-:Y:S01]  /*0000*/  LDC R1, c[0x0][0x37c] ;  /* 0x0000df00ff017b82 */ /* 0x000fe20000000800 */
[----:B------:R-:W0:Y:S07]  /*0010*/  S2R R0, SR_TID.X ;  /* 0x0000000000007919 */ /* 0x000e2e0000002100 */
[----:B------:R-:W1:Y:S01]  /*0020*/  LDC.64 R2, c[0x0][0x380] ;  /* 0x0000e000ff027b82 */ /* 0x000e620000000a00 */
[----:B------:R-:W2:Y:S07]  /*0030*/  LDCU.64 UR14, c[0x0][0x358] ;  /* 0x00006b00ff0e77ac */ /* 0x000eae0008000a00 */
[----:B------:R-:W3:Y:S01]  /*0040*/  LDC.64 R4, c[0x0][0x388] ;  /* 0x0000e200ff047b82 */ /* 0x000ee20000000a00 */
[----:B0-----:R-:W-:-:S13]  /*0050*/  ISETP.GT.U32.AND P0, PT, R0, 0x9, PT ;  /* 0x000000090000780c */ /* 0x001fda0003f04070 */
[----:B-1----:R-:W-:-:S04]  /*0060*/  @!P0 IMAD.WIDE.U32 R2, R0, 0x8, R2 ;  /* 0x0000000800028825 */ /* 0x002fc800078e0002 */
[----:B---3--:R-:W-:Y:S02]  /*0070*/  @!P0 IMAD.WIDE.U32 R4, R0, 0x8, R4 ;  /* 0x0000000800048825 */ /* 0x008fe400078e0004 */
[----:B--2---:R-:W2:Y:S04]  /*0080*/  @!P0 LDG.E.64 R2, desc[UR14][R2.64] ;  /* 0x0000000e02028981 */ /* 0x004ea8000c1e1b00 */
[----:B------:R-:W3:Y:S01]  /*0090*/  @!P0 LDG.E.64 R4, desc[UR14][R4.64] ;  /* 0x0000000e04048981 */ /* 0x000ee2000c1e1b00 */
[----:B------:R-:W-:Y:S01]  /*00a0*/  @!P0 MOV R6, 0x400 ;  /* 0x0000040000068802 */ /* 0x000fe20000000f00 */
[----:B------:R-:W0:Y:S01]  /*00b0*/  S2UR UR6, SR_CTAID.X ;  /* 0x00000000000679c3 */ /* 0x000e220000002500 */
[----:B------:R-:W0:Y:S01]  /*00c0*/  LDCU UR4, c[0x0][0x360] ;  /* 0x00006c00ff0477ac */ /* 0x000e220008000800 */
[----:B------:R-:W1:Y:S01]  /*00d0*/  @!P0 S2R R9, SR_CgaCtaId ;  /* 0x0000000000098919 */ /* 0x000e620000008800 */
[----:B------:R-:W-:Y:S01]  /*00e0*/  BSSY.RECONVERGENT B1, `(.L_x_0) ;  /* 0x0000022000017945 */ /* 0x000fe20003800200 */
[----:B------:R-:W-:Y:S01]  /*00f0*/  @!P0 VIADD R8, R6, 0x50 ;  /* 0x0000005006088836 */ /* 0x000fe20000000000 */
[----:B------:R-:W4:Y:S02]  /*0100*/  LDCU UR5, c[0x0][0x370] ;  /* 0x00006e00ff0577ac */ /* 0x000f240008000800 */
[----:B------:R-:W-:Y:S01]  /*0110*/  BSSY.RELIABLE B0, `(.L_x_1) ;  /* 0x000000d000007945 */ /* 0x000fe20003800100 */
[----:B0-----:R-:W-:-:S02]  /*0120*/  UIMAD UR6, UR6, UR4, URZ ;  /* 0x00000004060672a4 */ /* 0x001fc4000f8e02ff */
[----:B----4-:R-:W-:Y:S01]  /*0130*/  UIMAD.WIDE.U32 UR4, UR5, UR4, URZ ;  /* 0x00000004050472a5 */ /* 0x010fe2000f8e00ff */
[C---:B-1----:R-:W-:Y:S02]  /*0140*/  @!P0 LEA R7, R9.reuse, R6, 0x18 ;  /* 0x0000000609078211 */ /* 0x042fe400078ec0ff */
[----:B------:R-:W-:-:S03]  /*0150*/  @!P0 LEA R9, R9, R8, 0x18 ;  /* 0x0000000809098211 */ /* 0x000fc600078ec0ff */
[C---:B------:R-:W-:Y:S01]  /*0160*/  @!P0 IMAD R7, R0.reuse, 0x8, R7 ;  /* 0x0000000800078824 */ /* 0x040fe200078e0207 */
[----:B------:R-:W-:-:S04]  /*0170*/  @!P0 LEA R9, R0, R9, 0x3 ;  /* 0x0000000900098211 */ /* 0x000fc800078e18ff */
[----:B--2---:R0:W-:Y:S04]  /*0180*/  @!P0 STS.64 [R7], R2 ;  /* 0x0000000207008388 */ /* 0x0041e80000000a00 */
[----:B---3--:R0:W-:Y:S01]  /*0190*/  @!P0 STS.64 [R9], R4 ;  /* 0x0000000409008388 */ /* 0x0081e20000000a00 */
[----:B------:R-:W-:Y:S05]  /*01a0*/  @!P0 BRA `(.L_x_2) ;  /* 0x00000000000c8947 */ /* 0x000fea0003800000 */
[----:B------:R-:W-:-:S13]  /*01b0*/  ISETP.GT.U32.AND P0, PT, R0, 0x77, PT ;  /* 0x000000770000780c */ /* 0x000fda0003f04070 */
[----:B------:R-:W-:Y:S05]  /*01c0*/  @P0 BREAK.RELIABLE B0 ;  /* 0x0000000000000942 */ /* 0x000fea0003800100 */
[----:B------:R-:W-:Y:S05]  /*01d0*/  @P0 BRA `(.L_x_3) ;  /* 0x0000000000480947 */ /* 0x000fea0003800000 */
.L_x_2:
[----:B------:R-:W-:Y:S05]  /*01e0*/  BSYNC.RELIABLE B0 ;  /* 0x0000000000007941 */ /* 0x000fea0003800100 */
.L_x_1:
[----:B------:R-:W-:Y:S01]  /*01f0*/  ISETP.GT.U32.AND P0, PT, R0, 0x1d, PT ;  /* 0x0000001d0000780c */ /* 0x000fe20003f04070 */
[----:B0-----:R-:W0:-:S12]  /*0200*/  LDC.64 R2, c[0x0][0x390] ;  /* 0x0000e400ff027b82 */ /* 0x001e180000000a00 */
[----:B------:R-:W1:Y:S01]  /*0210*/  @!P0 LDC.64 R4, c[0x0][0x398] ;  /* 0x0000e600ff048b82 */ /* 0x000e620000000a00 */
[----:B0-----:R-:W-:-:S06]  /*0220*/  IMAD.WIDE.U32 R2, R0, 0x8, R2 ;  /* 0x0000000800027825 */ /* 0x001fcc00078e0002 */
[----:B------:R-:W2:Y:S01]  /*0230*/  LDG.E.64 R2, desc[UR14][R2.64] ;  /* 0x0000000e02027981 */ /* 0x000ea2000c1e1b00 */
[----:B-1----:R-:W-:-:S06]  /*0240*/  @!P0 IMAD.WIDE.U32 R4, R0, 0x8, R4 ;  /* 0x0000000800048825 */ /* 0x002fcc00078e0004 */
[----:B------:R-:W3:Y:S01]  /*0250*/  @!P0 LDG.E.64 R4, desc[UR14][R4.64] ;  /* 0x0000000e04048981 */ /* 0x000ee2000c1e1b00 */
[----:B------:R-:W0:Y:S01]  /*0260*/  S2R R9, SR_CgaCtaId ;  /* 0x0000000000097919 */ /* 0x000e220000008800 */
[----:B------:R-:W-:-:S05]  /*0270*/  MOV R8, 0x400 ;  /* 0x0000040000087802 */ /* 0x000fca0000000f00 */
[C---:B------:R-:W-:Y:S02]  /*0280*/  VIADD R6, R8.reuse, 0xa0 ;  /* 0x000000a008067836 */ /* 0x040fe40000000000 */
[----:B------:R-:W-:-:S03]  /*0290*/  @!P0 VIADD R8, R8, 0x460 ;  /* 0x0000046008088836 */ /* 0x000fc60000000000 */
[C---:B0-----:R-:W-:Y:S02]  /*02a0*/  LEA R7, R9.reuse, R6, 0x18 ;  /* 0x0000000609077211 */ /* 0x041fe400078ec0ff */
[----:B------:R-:W-:Y:S02]  /*02b0*/  @!P0 LEA R9, R9, R8, 0x18 ;  /* 0x0000000809098211 */ /* 0x000fe400078ec0ff */
[----:B------:R-:W-:-:S03]  /*02c0*/  LEA R7, R0, R7, 0x3 ;  /* 0x0000000700077211 */ /* 0x000fc600078e18ff */
[----:B------:R-:W-:Y:S02]  /*02d0*/  @!P0 IMAD R9, R0, 0x8, R9 ;  /* 0x0000000800098824 */ /* 0x000fe400078e0209 */
[----:B--2---:R1:W-:Y:S04]  /*02e0*/  STS.64 [R7], R2 ;  /* 0x0000000207007388 */ /* 0x0043e80000000a00 */
[----:B---3--:R1:W-:Y:S02]  /*02f0*/  @!P0 STS.64 [R9], R4 ;  /* 0x0000000409008388 */ /* 0x0083e40000000a00 */
.L_x_3:
[----:B------:R-:W-:Y:S05]  /*0300*/  BSYNC.RECONVERGENT B1 ;  /* 0x0000000000017941 */ /* 0x000fea0003800200 */
.L_x_0:
[----:B------:R-:W-:Y:S05]  /*0310*/  WARPSYNC.ALL ;  /* 0x0000000000007948 */ /* 0x000fea0003800000 */
[----:B01----:R-:W0:Y:S08]  /*0320*/  LDC.64 R4, c[0x0][0x3b0] ;  /* 0x0000ec00ff047b82 */ /* 0x003e300000000a00 */
[----:B------:R-:W1:Y:S01]  /*0330*/  LDC.64 R36, c[0x0][0x3b8] ;  /* 0x0000ee00ff247b82 */ /* 0x000e620000000a00 */
[----:B0-----:R-:W-:-:S02]  /*0340*/  LOP3.LUT R3, RZ, R4, RZ, 0x33, !PT ;  /* 0x00000004ff037212 */ /* 0x001fc400078e33ff */
[----:B------:R-:W-:-:S05]  /*0350*/  LOP3.LUT R28, RZ, R5, RZ, 0x33, !PT ;  /* 0x00000005ff1c7212 */ /* 0x000fca00078e33ff */
[----:B------:R-:W-:Y:S01]  /*0360*/  BAR.SYNC.DEFER_BLOCKING 0x0 ;  /* 0x0000000000007b1d */ /* 0x000fe20000010000 */
[----:B-1----:R-:W-:-:S04]  /*0370*/  IADD3 R36, P0, P1, R36, UR4, R3 ;  /* 0x0000000424247c10 */ /* 0x002fc8000f91e003 */
[----:B------:R-:W-:-:S04]  /*0380*/  IADD3.X R28, PT, PT, R37, UR5, R28, P0, P1 ;  /* 0x00000005251c7c10 */ /* 0x000fc800087e241c */
[----:B------:R-:W-:-:S04]  /*0390*/  LOP3.LUT R2, R28, UR5, RZ, 0xfc, !PT ;  /* 0x000000051c027c12 */ /* 0x000fc8000f8efcff */
[----:B------:R-:W-:-:S13]  /*03a0*/  ISETP.NE.U32.AND P0, PT, R2, RZ, PT ;  /* 0x000000ff0200720c */ /* 0x000fda0003f05070 */
[----:B------:R-:W-:Y:S05]  /*03b0*/  @P0 BRA `(.L_x_4) ;  /* 0x0000000000500947 */ /* 0x000fea0003800000 */
[----:B------:R-:W0:Y:S01]  /*03c0*/  I2F.U32.RP R4, UR4 ;  /* 0x0000000400047d06 */ /* 0x000e220008209000 */
[----:B------:R-:W-:Y:S01]  /*03d0*/  IADD3 R5, PT, PT, RZ, -UR4, RZ ;  /* 0x80000004ff057c10 */ /* 0x000fe2000fffe0ff */
[----:B------:R-:W-:Y:S01]  /*03e0*/  HFMA2 R29, -RZ, RZ, 0, 0 ;  /* 0x00000000ff1d7431 */ /* 0x000fe200000001ff */
[----:B------:R-:W-:-:S05]  /*03f0*/  ISETP.NE.U32.AND P2, PT, RZ, UR4, PT ;  /* 0x00000004ff007c0c */ /* 0x000fca000bf45070 */
[----:B0-----:R-:W0:Y:S02]  /*0400*/  MUFU.RCP R4, R4 ;  /* 0x0000000400047308 */ /* 0x001e240000001000 */
[----:B0-----:R-:W-:-:S06]  /*0410*/  VIADD R2, R4, 0xffffffe ;  /* 0x0ffffffe04027836 */ /* 0x001fcc0000000000 */
[----:B------:R0:W1:Y:S02]  /*0420*/  F2I.FTZ.U32.TRUNC.NTZ R3, R2 ;  /* 0x0000000200037305 */ /* 0x000064000021f000 */
[----:B0-----:R-:W-:Y:S02]  /*0430*/  IMAD.MOV.U32 R2, RZ, RZ, RZ ;  /* 0x000000ffff027224 */ /* 0x001fe400078e00ff */
[----:B-1----:R-:W-:-:S04]  /*0440*/  IMAD R5, R5, R3, RZ ;  /* 0x0000000305057224 */ /* 0x002fc800078e02ff */
[----:B------:R-:W-:-:S06]  /*0450*/  IMAD.HI.U32 R3, R3, R5, R2 ;  /* 0x0000000503037227 */ /* 0x000fcc00078e0002 */
[----:B------:R-:W-:-:S04]  /*0460*/  IMAD.HI.U32 R28, R3, R36, RZ ;  /* 0x00000024031c7227 */ /* 0x000fc800078e00ff */
[----:B------:R-:W-:-:S04]  /*0470*/  IMAD.MOV R3, RZ, RZ, -R28 ;  /* 0x000000ffff037224 */ /* 0x000fc800078e0a1c */
[----:B------:R-:W-:-:S05]  /*0480*/  IMAD R3, R3, UR4, R36 ;  /* 0x0000000403037c24 */ /* 0x000fca000f8e0224 */
[----:B------:R-:W-:-:S13]  /*0490*/  ISETP.GE.U32.AND P0, PT, R3, UR4, PT ;  /* 0x0000000403007c0c */ /* 0x000fda000bf06070 */
[----:B------:R-:W-:Y:S01]  /*04a0*/  @P0 IADD3 R3, PT, PT, R3, -UR4, RZ ;  /* 0x8000000403030c10 */ /* 0x000fe2000fffe0ff */
[----:B------:R-:W-:-:S03]  /*04b0*/  @P0 VIADD R28, R28, 0x1 ;  /* 0x000000011c1c0836 */ /* 0x000fc60000000000 */
[----:B------:R-:W-:-:S13]  /*04c0*/  ISETP.GE.U32.AND P1, PT, R3, UR4, PT ;  /* 0x0000000403007c0c */ /* 0x000fda000bf26070 */
[----:B------:R-:W-:Y:S01]  /*04d0*/  @P1 VIADD R28, R28, 0x1 ;  /* 0x000000011c1c1836 */ /* 0x000fe20000000000 */
[----:B------:R-:W-:Y:S01]  /*04e0*/  @!P2 LOP3.LUT R28, RZ, UR4, RZ, 0x33, !PT ;  /* 0x00000004ff1cac12 */ /* 0x000fe2000f8e33ff */
[----:B------:R-:W-:Y:S06]  /*04f0*/  BRA `(.L_x_5) ;  /* 0x0000000000247947 */ /* 0x000fec0003800000 */
.L_x_4:
[----:B------:R-:W-:Y:S01]  /*0500*/  IMAD.U32 R5, RZ, RZ, UR5 ;  /* 0x00000005ff057e24 */ /* 0x000fe2000f8e00ff */
[----:B------:R-:W-:Y:S01]  /*0510*/  MOV R4, UR4 ;  /* 0x0000000400047c02 */ /* 0x000fe20008000f00 */
[----:B------:R-:W-:Y:S01]  /*0520*/  IMAD.U32 R2, RZ, RZ, UR4 ;  /* 0x00000004ff027e24 */ /* 0x000fe2000f8e00ff */
[----:B------:R-:W-:Y:S01]  /*0530*/  MOV R22, 0x580 ;  /* 0x0000058000167802 */ /* 0x000fe20000000f00 */
[----:B------:R-:W-:Y:S01]  /*0540*/  IMAD.U32 R3, RZ, RZ, UR5 ;  /* 0x00000005ff037e24 */ /* 0x000fe2000f8e00ff */
[----:B------:R-:W-:Y:S01]  /*0550*/  MOV R24, R5 ;  /* 0x0000000500187202 */ /* 0x000fe20000000f00 */
[----:B------:R-:W-:-:S07]  /*0560*/  IMAD.MOV.U32 R25, RZ, RZ, R2 ;  /* 0x000000ffff197224 */ /* 0x000fce00078e0002 */
[----:B------:R-:W-:Y:S05]  /*0570*/  CALL.REL.NOINC `($__internal_0_$__cuda_sm20_div_s64) ;  /* 0x00000024004c7944 */ /* 0x000fea0003c00000 */
[----:B------:R-:W-:-:S07]  /*0580*/  IMAD.MOV.U32 R29, RZ, RZ, R21 ;  /* 0x000000ffff1d7224 */ /* 0x000fce00078e0015 */
.L_x_5:
[----:B------:R-:W0:Y:S01]  /*0590*/  LDCU.64 UR4, c[0x0][0x3b0] ;  /* 0x00007600ff0477ac */ /* 0x000e220008000a00 */
[----:B------:R-:W-:Y:S01]  /*05a0*/  VIADD R25, R0, UR6 ;  /* 0x0000000600197c36 */ /* 0x000fe20008000000 */
[----:B------:R-:W1:Y:S03]  /*05b0*/  LDCU.64 UR8, c[0x0][0x3b8] ;  /* 0x00007700ff0877ac */ /* 0x000e660008000a00 */
[----:B------:R-:W-:Y:S01]  /*05c0*/  IMAD R0, R29, R25, RZ ;  /* 0x000000191d007224 */ /* 0x000fe200078e02ff */
[----:B------:R-:W-:-:S05]  /*05d0*/  SHF.R.S32.HI R3, RZ, 0x1f, R25 ;  /* 0x0000001fff037819 */ /* 0x000fca0000011419 */
[-C--:B------:R-:W-:Y:S02]  /*05e0*/  IMAD R3, R3, R28.reuse, R0 ;  /* 0x0000001c03037224 */ /* 0x080fe400078e0200 */
[----:B0-----:R-:W-:-:S03]  /*05f0*/  IMAD.WIDE.U32 R24, R25, R28, UR4 ;  /* 0x0000000419187e25 */ /* 0x001fc6000f8e001c */
[----:B------:R-:W-:Y:S02]  /*0600*/  IADD3 R0, P1, PT, R28, R24, RZ ;  /* 0x000000181c007210 */ /* 0x000fe40007f3e0ff */
[----:B------:R-:W-:Y:S02]  /*0610*/  IADD3 R27, PT, PT, R25, R3, RZ ;  /* 0x00000003191b7210 */ /* 0x000fe40007ffe0ff */
[----:B-1----:R-:W-:-:S03]  /*0620*/  ISETP.LT.U32.AND P0, PT, R0, UR8, PT ;  /* 0x0000000800007c0c */ /* 0x002fc6000bf01070 */
[----:B------:R-:W-:-:S05]  /*0630*/  IMAD.X R2, R29, 0x1, R27, P1 ;  /* 0x000000011d027824 */ /* 0x000fca00008e061b */
[----:B------:R-:W-:-:S04]  /*0640*/  ISETP.LT.AND.EX P0, PT, R2, UR9, PT, P0 ;  /* 0x0000000902007c0c */ /* 0x000fc8000bf01300 */
[----:B------:R-:W-:Y:S02]  /*0650*/  SEL R0, R0, UR8, P0 ;  /* 0x0000000800007c07 */ /* 0x000fe40008000000 */
[----:B------:R-:W-:Y:S02]  /*0660*/  SEL R2, R2, UR9, P0 ;  /* 0x0000000902027c07 */ /* 0x000fe40008000000 */
[----:B------:R-:W-:-:S04]  /*0670*/  ISETP.GE.U32.AND P0, PT, R24, R0, PT ;  /* 0x000000001800720c */ /* 0x000fc80003f06070 */
[----:B------:R-:W-:-:S13]  /*0680*/  ISETP.GE.AND.EX P0, PT, R27, R2, PT, P0 ;  /* 0x000000021b00720c */ /* 0x000fda0003f06300 */
[----:B------:R-:W-:Y:S05]  /*0690*/  @P0 EXIT ;  /* 0x000000000000094d */ /* 0x000fea0003800000 */
[----:B------:R-:W0:Y:S01]  /*06a0*/  S2UR UR5, SR_CgaCtaId ;  /* 0x00000000000579c3 */ /* 0x000e220000008800 */
[----:B------:R-:W-:Y:S01]  /*06b0*/  UMOV UR4, 0x400 ;  /* 0x0000040000047882 */ /* 0x000fe20000000000 */
[----:B------:R-:W-:Y:S01]  /*06c0*/  BSSY B1, `(.L_x_6) ;  /* 0x000023d000017945 */ /* 0x000fe20003800000 */
[----:B------:R-:W-:Y:S01]  /*06d0*/  IMAD.MOV.U32 R3, RZ, RZ, R24 ;  /* 0x000000ffff037224 */ /* 0x000fe200078e0018 */
[----:B0-----:R-:W-:-:S09]  /*06e0*/  ULEA UR4, UR5, UR4, 0x18 ;  /* 0x0000000405047291 */ /* 0x001fd2000f8ec0ff */
[----:B------:R-:W0:Y:S04]  /*06f0*/  LDS.128 R20, [UR4+0x50] ;  /* 0x00005004ff147984 */ /* 0x000e280008000c00 */
[----:B------:R-:W1:Y:S04]  /*0700*/  LDS.128 R28, [UR4+0x90] ;  /* 0x00009004ff1c7984 */ /* 0x000e680008000c00 */
[----:B------:R-:W2:Y:S04]  /*0710*/  LDS.128 R32, [UR4+0x80] ;  /* 0x00008004ff207984 */ /* 0x000ea80008000c00 */
[----:B------:R-:W3:Y:S04]  /*0720*/  LDS.128 R36, [UR4+0x70] ;  /* 0x00007004ff247984 */ /* 0x000ee80008000c00 */
[----:B------:R-:W4:Y:S04]  /*0730*/  LDS.128 R40, [UR4+0x60] ;  /* 0x00006004ff287984 */ /* 0x000f280008000c00 */
[----:B------:R-:W4:Y:S04]  /*0740*/  LDS.64 R74, [UR4+0x548] ;  /* 0x00054804ff4a7984 */ /* 0x000f280008000a00 */
[----:B------:R-:W4:Y:S04]  /*0750*/  LDS.64 R72, [UR4+0x520] ;  /* 0x00052004ff487984 */ /* 0x000f280008000a00 */
[----:B------:R-:W4:Y:S04]  /*0760*/  LDS.64 R18, [UR4+0x518] ;  /* 0x00051804ff127984 */ /* 0x000f280008000a00 */
[----:B------:R-:W4:Y:S04]  /*0770*/  LDS.64 R4, [UR4+0x4f0] ;  /* 0x0004f004ff047984 */ /* 0x000f280008000a00 */
[----:B------:R-:W4:Y:S04]  /*0780*/  LDS.64 R6, [UR4+0x4e8] ;  /* 0x0004e804ff067984 */ /* 0x000f280008000a00 */
[----:B------:R-:W4:Y:S01]  /*0790*/  LDS.64 R8, [UR4+0x4c0] ;  /* 0x0004c004ff087984 */ /* 0x000f220008000a00 */
[----:B0-----:R-:W-:-:S02]  /*07a0*/  R2UR UR25, R22 ;  /* 0x00000000161972ca */ /* 0x001fc400000e0000 */
[----:B------:R-:W-:Y:S01]  /*07b0*/  R2UR UR24, R21 ;  /* 0x00000000151872ca */ /* 0x000fe200000e0000 */
[----:B------:R-:W0:Y:S01]  /*07c0*/  LDS.64 R10, [UR4+0x4b8] ;  /* 0x0004b804ff0a7984 */ /* 0x000e220008000a00 */
[----:B-1----:R-:W-:Y:S02]  /*07d0*/  R2UR UR16, R30 ;  /* 0x000000001e1072ca */ /* 0x002fe400000e0000 */
[----:B------:R-:W-:Y:S01]  /*07e0*/  R2UR UR13, R28 ;  /* 0x000000001c0d72ca */ /* 0x000fe200000e0000 */
[----:B------:R-:W1:Y:S01]  /*07f0*/  LDS.64 R12, [UR4+0x490] ;  /* 0x00049004ff0c7984 */ /* 0x000e620008000a00 */
[----:B--2---:R-:W-:Y:S02]  /*0800*/  R2UR UR18, R34 ;  /* 0x00000000221272ca */ /* 0x004fe400000e0000 */
[----:B------:R-:W-:Y:S01]  /*0810*/  R2UR UR17, R32 ;  /* 0x00000000201172ca */ /* 0x000fe200000e0000 */
[----:B------:R-:W2:Y:S01]  /*0820*/  LDS.64 R14, [UR4+0x488] ;  /* 0x00048804ff0e7984 */ /* 0x000ea20008000a00 */
[----:B---3--:R-:W-:-:S02]  /*0830*/  R2UR UR20, R38 ;  /* 0x00000000261472ca */ /* 0x008fc400000e0000 */
[----:B------:R-:W-:Y:S01]  /*0840*/  R2UR UR19, R36 ;  /* 0x00000000241372ca */ /* 0x000fe200000e0000 */
[----:B------:R-:W3:Y:S01]  /*0850*/  LDS.64 R16, [UR4+0x460] ;  /* 0x00046004ff107984 */ /* 0x000ee20008000a00 */
[----:B----4-:R-:W-:Y:S02]  /*0860*/  R2UR UR22, R42 ;  /* 0x000000002a1672ca */ /* 0x010fe400000e0000 */
[----:B------:R-:W-:Y:S01]  /*0870*/  R2UR UR21, R40 ;  /* 0x00000000281572ca */ /* 0x000fe200000e0000 */
[----:B------:R-:W4:Y:S01]  /*0880*/  LDS.128 R44, [UR4+0x530] ;  /* 0x00053004ff2c7984 */ /* 0x000f220008000c00 */
[----:B------:R-:W-:Y:S02]  /*0890*/  R2UR UR23, R20 ;  /* 0x00000000141772ca */ /* 0x000fe400000e0000 */
[----:B------:R-:W-:Y:S01]  /*08a0*/  MOV R20, R27 ;  /* 0x0000001b00147202 */ /* 0x000fe20000000f00 */
[----:B------:R-:W0:Y:S04]  /*08b0*/  LDS.128 R48, [UR4+0x500] ;  /* 0x00050004ff307984 */ /* 0x000e280008000c00 */
[----:B------:R-:W0:Y:S04]  /*08c0*/  LDS.128 R52, [UR4+0x4d0] ;  /* 0x0004d004ff347984 */ /* 0x000e280008000c00 */
[----:B------:R-:W0:Y:S04]  /*08d0*/  LDS.128 R56, [UR4+0x4a0] ;  /* 0x0004a004ff387984 */ /* 0x000e280008000c00 */
[----:B------:R-:W0:Y:S02]  /*08e0*/  LDS.128 R60, [UR4+0x470] ;  /* 0x00047004ff3c7984 */ /* 0x000e240008000c00 */
.L_x_40:
[----:B------:R-:W-:Y:S01]  /*08f0*/  LOP3.LUT R21, R20, R31, RZ, 0xfc, !PT ;  /* 0x0000001f14157212 */ /* 0x000fe200078efcff */
[----:B------:R-:W-:Y:S05]  /*0900*/  YIELD ;  /* 0x0000000000007946 */ /* 0x000fea0003800000 */
[----:B------:R-:W-:Y:S01]  /*0910*/  ISETP.NE.U32.AND P0, PT, R21, RZ, PT ;  /* 0x000000ff1500720c */ /* 0x000fe20003f05070 */
[----:B------:R-:W-:-:S12]  /*0920*/  BSSY.RECONVERGENT B2, `(.L_x_7) ;  /* 0x0000029000027945 */ /* 0x000fd80003800200 */
[----:B0-----:R-:W-:Y:S05]  /*0930*/  @P0 BRA `(.L_x_8) ;  /* 0x00000000005c0947 */ /* 0x001fea0003800000 */
[----:B------:R-:W5:Y:S01]  /*0940*/  I2F.U32.RP R21, UR16 ;  /* 0x0000001000157d06 */ /* 0x000f620008209000 */
[----:B------:R-:W-:Y:S01]  /*0950*/  IMAD R27, RZ, RZ, -UR16 ;  /* 0x80000010ff1b7e24 */ /* 0x000fe2000f8e02ff */
[----:B------:R-:W-:-:S06]  /*0960*/  ISETP.NE.U32.AND P2, PT, RZ, UR16, PT ;  /* 0x00000010ff007c0c */ /* 0x000fcc000bf45070 */
[----:B-----5:R-:W5:Y:S02]  /*0970*/  MUFU.RCP R21, R21 ;  /* 0x0000001500157308 */ /* 0x020f640000001000 */
[----:B-----5:R-:W-:-:S06]  /*0980*/  VIADD R24, R21, 0xffffffe ;  /* 0x0ffffffe15187836 */ /* 0x020fcc0000000000 */
[----:B------:R5:W1:Y:S02]  /*0990*/  F2I.FTZ.U32.TRUNC.NTZ R25, R24 ;  /* 0x0000001800197305 */ /* 0x000a64000021f000 */
[----:B-----5:R-:W-:Y:S02]  /*09a0*/  HFMA2 R24, -RZ, RZ, 0, 0 ;  /* 0x00000000ff187431 */ /* 0x020fe400000001ff */
[----:B-1----:R-:W-:-:S04]  /*09b0*/  IMAD R27, R27, R25, RZ ;  /* 0x000000191b1b7224 */ /* 0x002fc800078e02ff */
[----:B------:R-:W-:Y:S01]  /*09c0*/  IMAD.HI.U32 R22, R25, R27, R24 ;  /* 0x0000001b19167227 */ /* 0x000fe200078e0018 */
[----:B------:R-:W-:-:S03]  /*09d0*/  MOV R25, RZ ;  /* 0x000000ff00197202 */ /* 0x000fc60000000f00 */
[----:B------:R-:W-:Y:S02]  /*09e0*/  IMAD.MOV.U32 R27, RZ, RZ, RZ ;  /* 0x000000ffff1b7224 */ /* 0x000fe400078e00ff */
[----:B------:R-:W-:-:S04]  /*09f0*/  IMAD.HI.U32 R26, R22, R3, RZ ;  /* 0x00000003161a7227 */ /* 0x000fc800078e00ff */
[----:B------:R-:W-:-:S04]  /*0a00*/  IMAD.MOV R22, RZ, RZ, -R26 ;  /* 0x000000ffff167224 */ /* 0x000fc800078e0a1a */
[----:B------:R-:W-:-:S05]  /*0a10*/  IMAD R22, R22, UR16, R3 ;  /* 0x0000001016167c24 */ /* 0x000fca000f8e0203 */
[----:B------:R-:W-:-:S13]  /*0a20*/  ISETP.GE.U32.AND P0, PT, R22, UR16, PT ;  /* 0x0000001016007c0c */ /* 0x000fda000bf06070 */
[----:B------:R-:W-:Y:S01]  /*0a30*/  @P0 VIADD R22, R22, -UR16 ;  /* 0x8000001016160c36 */ /* 0x000fe20008000000 */
[----:B------:R-:W-:-:S04]  /*0a40*/  @P0 IADD3 R26, PT, PT, R26, 0x1, RZ ;  /* 0x000000011a1a0810 */ /* 0x000fc80007ffe0ff */
[----:B------:R-:W-:-:S13]  /*0a50*/  ISETP.GE.U32.AND P1, PT, R22, UR16, PT ;  /* 0x0000001016007c0c */ /* 0x000fda000bf26070 */
[----:B------:R-:W-:Y:S01]  /*0a60*/  @P1 VIADD R26, R26, 0x1 ;  /* 0x000000011a1a1836 */ /* 0x000fe20000000000 */
[----:B------:R-:W-:-:S05]  /*0a70*/  @!P2 LOP3.LUT R26, RZ, UR16, RZ, 0x33, !PT ;  /* 0x00000010ff1aac12 */ /* 0x000fca000f8e33ff */
[----:B------:R-:W-:-:S04]  /*0a80*/  IMAD.MOV R24, RZ, RZ, -R26 ;  /* 0x000000ffff187224 */ /* 0x000fc800078e0a1a */
[----:B------:R-:W-:Y:S01]  /*0a90*/  IMAD R24, R24, UR16, R3 ;  /* 0x0000001018187c24 */ /* 0x000fe2000f8e0203 */
[----:B------:R-:W-:Y:S06]  /*0aa0*/  BRA `(.L_x_9) ;  /* 0x0000000000407947 */ /* 0x000fec0003800000 */
.L_x_8:
[----:B------:R-:W-:Y:S01]  /*0ab0*/  IMAD.MOV.U32 R36, RZ, RZ, R3 ;  /* 0x000000ffff247224 */ /* 0x000fe200078e0003 */
[----:B------:R-:W-:Y:S01]  /*0ac0*/  MOV R28, R20 ;  /* 0x00000014001c7202 */ /* 0x000fe20000000f00 */
[----:B------:R-:W-:Y:S01]  /*0ad0*/  IMAD.U32 R25, RZ, RZ, UR16 ;  /* 0x00000010ff197e24 */ /* 0x000fe2000f8e00ff */
[----:B------:R-:W-:Y:S01]  /*0ae0*/  MOV R22, 0xb10 ;  /* 0x00000b1000167802 */ /* 0x000fe20000000f00 */
[----:B------:R-:W-:-:S07]  /*0af0*/  IMAD.MOV.U32 R24, RZ, RZ, R31 ;  /* 0x000000ffff187224 */ /* 0x000fce00078e001f */
[----:B01234-:R-:W-:Y:S05]  /*0b00*/  CALL.REL.NOINC `($__internal_0_$__cuda_sm20_div_s64) ;  /* 0x0000001c00e87944 */ /* 0x01ffea0003c00000 */
[----:B------:R-:W-:Y:S01]  /*0b10*/  IADD3 R27, P0, PT, RZ, -R28, RZ ;  /* 0x8000001cff1b7210 */ /* 0x000fe20007f1e0ff */
[----:B------:R-:W-:Y:S02]  /*0b20*/  IMAD.MOV.U32 R24, RZ, RZ, R3 ;  /* 0x000000ffff187224 */ /* 0x000fe400078e0003 */
[----:B------:R-:W-:Y:S01]  /*0b30*/  IMAD.MOV.U32 R25, RZ, RZ, R20 ;  /* 0x000000ffff197224 */ /* 0x000fe200078e0014 */
[----:B------:R-:W-:Y:S01]  /*0b40*/  IADD3.X R22, PT, PT, RZ, ~R21, RZ, P0, !PT ;  /* 0x80000015ff167210 */ /* 0x000fe200007fe4ff */
[----:B------:R-:W-:Y:S02]  /*0b50*/  IMAD.MOV.U32 R26, RZ, RZ, R28 ;  /* 0x000000ffff1a7224 */ /* 0x000fe400078e001c */
[----:B------:R-:W-:-:S04]  /*0b60*/  IMAD.WIDE.U32 R24, R27, UR16, R24 ;  /* 0x000000101b187c25 */ /* 0x000fc8000f8e0018 */
[----:B------:R-:W-:-:S04]  /*0b70*/  IMAD R22, R22, UR16, RZ ;  /* 0x0000001016167c24 */ /* 0x000fc8000f8e02ff */
[----:B------:R-:W-:-:S05]  /*0b80*/  IMAD R27, R31, R27, R22 ;  /* 0x0000001b1f1b7224 */ /* 0x000fca00078e0216 */
[----:B------:R-:W-:Y:S01]  /*0b90*/  IADD3 R25, PT, PT, R25, R27, RZ ;  /* 0x0000001b19197210 */ /* 0x000fe20007ffe0ff */
[----:B------:R-:W-:-:S07]  /*0ba0*/  IMAD.MOV.U32 R27, RZ, RZ, R21 ;  /* 0x000000ffff1b7224 */ /* 0x000fce00078e0015 */
.L_x_9:
[----:B------:R-:W-:Y:S05]  /*0bb0*/  BSYNC.RECONVERGENT B2 ;  /* 0x0000000000027941 */ /* 0x000fea0003800200 */
.L_x_7:
[----:B------:R-:W-:Y:S01]  /*0bc0*/  LOP3.LUT R21, R27, R29, RZ, 0xfc, !PT ;  /* 0x0000001d1b157212 */ /* 0x000fe200078efcff */
[----:B------:R-:W4:Y:S01]  /*0bd0*/  I2F.F64.S64 R90, R24 ;  /* 0x00000018005a7312 */ /* 0x000f220000301c00 */
[----:B------:R-:W-:Y:S02]  /*0be0*/  BSSY.RECONVERGENT B2, `(.L_x_10) ;  /* 0x000002c000027945 */ /* 0x000fe40003800200 */
[----:B------:R-:W-:Y:S01]  /*0bf0*/  ISETP.NE.U32.AND P0, PT, R21, RZ, PT ;  /* 0x000000ff1500720c */ /* 0x000fe20003f05070 */
[----:B----4-:R-:W-:-:S12]  /*0c00*/  DFMA R90, R74, R90, R46 ;  /* 0x0000005a4a5a722b */ /* 0x010fd8000000002e */
[----:B------:R-:W-:Y:S05]  /*0c10*/  @P0 BRA `(.L_x_11) ;  /* 0x0000000000600947 */ /* 0x000fea0003800000 */
[----:B------:R-:W1:Y:S01]  /*0c20*/  I2F.U32.RP R21, UR13 ;  /* 0x0000000d00157d06 */ /* 0x000e620008209000 */
[----:B------:R-:W-:Y:S01]  /*0c30*/  ISETP.NE.U32.AND P2, PT, RZ, UR13, PT ;  /* 0x0000000dff007c0c */ /* 0x000fe2000bf45070 */
[----:B------:R-:W-:-:S06]  /*0c40*/  IMAD.MOV.U32 R65, RZ, RZ, RZ ;  /* 0x000000ffff417224 */ /* 0x000fcc00078e00ff */
[----:B-1----:R-:W1:Y:S02]  /*0c50*/  MUFU.RCP R21, R21 ;  /* 0x0000001500157308 */ /* 0x002e640000001000 */
[----:B-1----:R-:W-:-:S06]  /*0c60*/  IADD3 R24, PT, PT, R21, 0xffffffe, RZ ;  /* 0x0ffffffe15187810 */ /* 0x002fcc0007ffe0ff */
[----:B------:R1:W4:Y:S02]  /*0c70*/  F2I.FTZ.U32.TRUNC.NTZ R25, R24 ;  /* 0x0000001800197305 */ /* 0x000324000021f000 */
[----:B-1----:R-:W-:Y:S02]  /*0c80*/  IMAD.MOV.U32 R24, RZ, RZ, RZ ;  /* 0x000000ffff187224 */ /* 0x002fe400078e00ff */
[----:B----4-:R-:W-:-:S04]  /*0c90*/  IMAD.MOV R27, RZ, RZ, -R25 ;  /* 0x000000ffff1b7224 */ /* 0x010fc800078e0a19 */
[----:B------:R-:W-:-:S04]  /*0ca0*/  IMAD R27, R27, UR13, RZ ;  /* 0x0000000d1b1b7c24 */ /* 0x000fc8000f8e02ff */
[----:B------:R-:W-:-:S06]  /*0cb0*/  IMAD.HI.U32 R25, R25, R27, R24 ;  /* 0x0000001b19197227 */ /* 0x000fcc00078e0018 */
[----:B------:R-:W-:-:S05]  /*0cc0*/  IMAD.HI.U32 R25, R25, R26, RZ ;  /* 0x0000001a19197227 */ /* 0x000fca00078e00ff */
[----:B------:R-:W-:-:S05]  /*0cd0*/  IADD3 R27, PT, PT, -R25, RZ, RZ ;  /* 0x000000ff191b7210 */ /* 0x000fca0007ffe1ff */
[----:B------:R-:W-:Y:S02]  /*0ce0*/  IMAD R22, R27, UR13, R26 ;  /* 0x0000000d1b167c24 */ /* 0x000fe4000f8e021a */
[----:B------:R-:W-:-:S03]  /*0cf0*/  IMAD.MOV.U32 R27, RZ, RZ, RZ ;  /* 0x000000ffff1b7224 */ /* 0x000fc600078e00ff */
[----:B------:R-:W-:-:S13]  /*0d00*/  ISETP.GE.U32.AND P0, PT, R22, UR13, PT ;  /* 0x0000000d16007c0c */ /* 0x000fda000bf06070 */
[----:B------:R-:W-:Y:S02]  /*0d10*/  @P0 VIADD R22, R22, -UR13 ;  /* 0x8000000d16160c36 */ /* 0x000fe40008000000 */
[----:B------:R-:W-:-:S03]  /*0d20*/  @P0 VIADD R25, R25, 0x1 ;  /* 0x0000000119190836 */ /* 0x000fc60000000000 */
[----:B------:R-:W-:-:S13]  /*0d30*/  ISETP.GE.U32.AND P1, PT, R22, UR13, PT ;  /* 0x0000000d16007c0c */ /* 0x000fda000bf26070 */
[----:B------:R-:W-:Y:S02]  /*0d40*/  @P1 IADD3 R25, PT, PT, R25, 0x1, RZ ;  /* 0x0000000119191810 */ /* 0x000fe40007ffe0ff */
[----:B------:R-:W-:-:S05]  /*0d50*/  @!P2 LOP3.LUT R25, RZ, UR13, RZ, 0x33, !PT ;  /* 0x0000000dff19ac12 */ /* 0x000fca000f8e33ff */
[----:B------:R-:W-:-:S04]  /*0d60*/  IMAD.MOV R21, RZ, RZ, -R25 ;  /* 0x000000ffff157224 */ /* 0x000fc800078e0a19 */
[----:B------:R-:W-:Y:S01]  /*0d70*/  IMAD R24, R21, UR13, R26 ;  /* 0x0000000d15187c24 */ /* 0x000fe2000f8e021a */
[----:B------:R-:W-:Y:S01]  /*0d80*/  MOV R26, R25 ;  /* 0x00000019001a7202 */ /* 0x000fe20000000f00 */
[----:B------:R-:W-:Y:S06]  /*0d90*/  BRA `(.L_x_12) ;  /* 0x0000000000407947 */ /* 0x000fec0003800000 */
.L_x_11:
[----:B------:R-:W-:Y:S01]  /*0da0*/  IMAD.MOV.U32 R36, RZ, RZ, R26 ;  /* 0x000000ffff247224 */ /* 0x000fe200078e001a */
[----:B------:R-:W-:Y:S01]  /*0db0*/  MOV R28, R27 ;  /* 0x0000001b001c7202 */ /* 0x000fe20000000f00 */
[----:B------:R-:W-:Y:S01]  /*0dc0*/  IMAD.U32 R25, RZ, RZ, UR13 ;  /* 0x0000000dff197e24 */ /* 0x000fe2000f8e00ff */
[----:B------:R-:W-:Y:S01]  /*0dd0*/  MOV R22, 0xe00 ;  /* 0x00000e0000167802 */ /* 0x000fe20000000f00 */
[----:B------:R-:W-:-:S07]  /*0de0*/  IMAD.MOV.U32 R24, RZ, RZ, R29 ;  /* 0x000000ffff187224 */ /* 0x000fce00078e001d */
[----:B0-23--:R-:W-:Y:S05]  /*0df0*/  CALL.REL.NOINC `($__internal_0_$__cuda_sm20_div_s64) ;  /* 0x0000001c002c7944 */ /* 0x00dfea0003c00000 */
[----:B------:R-:W-:Y:S01]  /*0e00*/  IADD3 R65, P0, PT, RZ, -R28, RZ ;  /* 0x8000001cff417210 */ /* 0x000fe20007f1e0ff */
[----:B------:R-:W-:Y:S02]  /*0e10*/  IMAD.MOV.U32 R24, RZ, RZ, R26 ;  /* 0x000000ffff187224 */ /* 0x000fe400078e001a */
[----:B------:R-:W-:Y:S01]  /*0e20*/  IMAD.MOV.U32 R25, RZ, RZ, R27 ;  /* 0x000000ffff197224 */ /* 0x000fe200078e001b */
[----:B------:R-:W-:Y:S01]  /*0e30*/  IADD3.X R22, PT, PT, RZ, ~R21, RZ, P0, !PT ;  /* 0x80000015ff167210 */ /* 0x000fe200007fe4ff */
[----:B------:R-:W-:Y:S02]  /*0e40*/  IMAD.MOV.U32 R26, RZ, RZ, R28 ;  /* 0x000000ffff1a7224 */ /* 0x000fe400078e001c */
[----:B------:R-:W-:-:S04]  /*0e50*/  IMAD.WIDE.U32 R24, R65, UR13, R24 ;  /* 0x0000000d41187c25 */ /* 0x000fc8000f8e0018 */
[----:B------:R-:W-:Y:S02]  /*0e60*/  IMAD R22, R22, UR13, RZ ;  /* 0x0000000d16167c24 */ /* 0x000fe4000f8e02ff */
[----:B------:R-:W-:Y:S02]  /*0e70*/  IMAD.MOV.U32 R27, RZ, RZ, R21 ;  /* 0x000000ffff1b7224 */ /* 0x000fe400078e0015 */
[----:B------:R-:W-:-:S05]  /*0e80*/  IMAD R65, R65, R29, R22 ;  /* 0x0000001d41417224 */ /* 0x000fca00078e0216 */
[----:B------:R-:W-:-:S07]  /*0e90*/  IADD3 R65, PT, PT, R25, R65, RZ ;  /* 0x0000004119417210 */ /* 0x000fce0007ffe0ff */
.L_x_12:
[----:B------:R-:W-:Y:S05]  /*0ea0*/  BSYNC.RECONVERGENT B2 ;  /* 0x0000000000027941 */ /* 0x000fea0003800200 */
.L_x_10:
[----:B------:R-:W-:Y:S01]  /*0eb0*/  MOV R25, R65 ;  /* 0x0000004100197202 */ /* 0x000fe20000000f00 */
[----:B------:R-:W-:Y:S01]  /*0ec0*/  BSSY.RECONVERGENT B2, `(.L_x_13) ;  /* 0x000002e000027945 */ /* 0x000fe20003800200 */
[----:B------:R-:W-:Y:S02]  /*0ed0*/  LOP3.LUT R21, R27, R35, RZ, 0xfc, !PT ;  /* 0x000000231b157212 */ /* 0x000fe400078efcff */
[----:B------:R-:W1:Y:S02]  /*0ee0*/  I2F.F64.S64 R88, R24 ;  /* 0x0000001800587312 */ /* 0x000e640000301c00 */
[----:B------:R-:W-:Y:S01]  /*0ef0*/  ISETP.NE.U32.AND P0, PT, R21, RZ, PT ;  /* 0x000000ff1500720c */ /* 0x000fe20003f05070 */
[----:B-1----:R-:W-:-:S12]  /*0f00*/  DFMA R88, R88, R44, R72 ;  /* 0x0000002c5858722b */ /* 0x002fd80000000048 */
[----:B------:R-:W-:Y:S05]  /*0f10*/  @P0 BRA `(.L_x_14) ;  /* 0x0000000000600947 */ /* 0x000fea0003800000 */
[----:B------:R-:W1:Y:S01]  /*0f20*/  I2F.U32.RP R21, UR18 ;  /* 0x0000001200157d06 */ /* 0x000e620008209000 */
[----:B------:R-:W-:Y:S01]  /*0f30*/  IMAD R27, RZ, RZ, -UR18 ;  /* 0x80000012ff1b7e24 */ /* 0x000fe2000f8e02ff */
[----:B------:R-:W-:Y:S02]  /*0f40*/  ISETP.NE.U32.AND P2, PT, RZ, UR18, PT ;  /* 0x00000012ff007c0c */ /* 0x000fe4000bf45070 */
[----:B------:R-:W-:-:S04]  /*0f50*/  MOV R65, RZ ;  /* 0x000000ff00417202 */ /* 0x000fc80000000f00 */
[----:B-1----:R-:W1:Y:S02]  /*0f60*/  MUFU.RCP R21, R21 ;  /* 0x0000001500157308 */ /* 0x002e640000001000 */
[----:B-1----:R-:W-:-:S06]  /*0f70*/  VIADD R24, R21, 0xffffffe ;  /* 0x0ffffffe15187836 */ /* 0x002fcc0000000000 */
[----:B------:R1:W4:Y:S02]  /*0f80*/  F2I.FTZ.U32.TRUNC.NTZ R25, R24 ;  /* 0x0000001800197305 */ /* 0x000324000021f000 */
[----:B-1----:R-:W-:Y:S01]  /*0f90*/  MOV R24, RZ ;  /* 0x000000ff00187202 */ /* 0x002fe20000000f00 */
[----:B----4-:R-:W-:-:S04]  /*0fa0*/  IMAD R27, R27, R25, RZ ;  /* 0x000000191b1b7224 */ /* 0x010fc800078e02ff */
[----:B------:R-:W-:-:S06]  /*0fb0*/  IMAD.HI.U32 R25, R25, R27, R24 ;  /* 0x0000001b19197227 */ /* 0x000fcc00078e0018 */
[----:B------:R-:W-:-:S04]  /*0fc0*/  IMAD.HI.U32 R25, R25, R26, RZ ;  /* 0x0000001a19197227 */ /* 0x000fc800078e00ff */
[----:B------:R-:W-:-:S04]  /*0fd0*/  IMAD.MOV R27, RZ, RZ, -R25 ;  /* 0x000000ffff1b7224 */ /* 0x000fc800078e0a19 */
[----:B------:R-:W-:Y:S02]  /*0fe0*/  IMAD R22, R27, UR18, R26 ;  /* 0x000000121b167c24 */ /* 0x000fe4000f8e021a */
[----:B------:R-:W-:-:S03]  /*0ff0*/  IMAD.MOV.U32 R27, RZ, RZ, RZ ;  /* 0x000000ffff1b7224 */ /* 0x000fc600078e00ff */
[----:B------:R-:W-:-:S13]  /*1000*/  ISETP.GE.U32.AND P0, PT, R22, UR18, PT ;  /* 0x0000001216007c0c */ /* 0x000fda000bf06070 */
[----:B------:R-:W-:Y:S01]  /*1010*/  @P0 VIADD R22, R22, -UR18 ;  /* 0x8000001216160c36 */ /* 0x000fe20008000000 */
[----:B------:R-:W-:-:S04]  /*1020*/  @P0 IADD3 R25, PT, PT, R25, 0x1, RZ ;  /* 0x0000000119190810 */ /* 0x000fc80007ffe0ff */
[----:B------:R-:W-:-:S13]  /*1030*/  ISETP.GE.U32.AND P1, PT, R22, UR18, PT ;  /* 0x0000001216007c0c */ /* 0x000fda000bf26070 */
[----:B------:R-:W-:Y:S01]  /*1040*/  @P1 VIADD R25, R25, 0x1 ;  /* 0x0000000119191836 */ /* 0x000fe20000000000 */
[----:B------:R-:W-:-:S05]  /*1050*/  @!P2 LOP3.LUT R25, RZ, UR18, RZ, 0x33, !PT ;  /* 0x00000012ff19ac12 */ /* 0x000fca000f8e33ff */
[----:B------:R-:W-:-:S04]  /*1060*/  IMAD.MOV R21, RZ, RZ, -R25 ;  /* 0x000000ffff157224 */ /* 0x000fc800078e0a19 */
[----:B------:R-:W-:Y:S02]  /*1070*/  IMAD R24, R21, UR18, R26 ;  /* 0x0000001215187c24 */ /* 0x000fe4000f8e021a */
[----:B------:R-:W-:Y:S01]  /*1080*/  IMAD.MOV.U32 R26, RZ, RZ, R25 ;  /* 0x000000ffff1a7224 */ /* 0x000fe200078e0019 */
[----:B------:R-:W-:Y:S06]  /*1090*/  BRA `(.L_x_15) ;  /* 0x0000000000407947 */ /* 0x000fec0003800000 */
.L_x_14:
[----:B------:R-:W-:Y:S01]  /*10a0*/  MOV R36, R26 ;  /* 0x0000001a00247202 */ /* 0x000fe20000000f00 */
[----:B------:R-:W-:Y:S01]  /*10b0*/  IMAD.MOV.U32 R28, RZ, RZ, R27 ;  /* 0x000000ffff1c7224 */ /* 0x000fe200078e001b */
[----:B------:R-:W-:Y:S01]  /*10c0*/  MOV R24, R35 ;  /* 0x0000002300187202 */ /* 0x000fe20000000f00 */
[----:B------:R-:W-:Y:S01]  /*10d0*/  IMAD.U32 R25, RZ, RZ, UR18 ;  /* 0x00000012ff197e24 */ /* 0x000fe2000f8e00ff */
[----:B------:R-:W-:-:S07]  /*10e0*/  MOV R22, 0x1100 ;  /* 0x0000110000167802 */ /* 0x000fce0000000f00 */
[----:B0-23--:R-:W-:Y:S05]  /*10f0*/  CALL.REL.NOINC `($__internal_0_$__cuda_sm20_div_s64) ;  /* 0x00000018006c7944 */ /* 0x00dfea0003c00000 */
[----:B------:R-:W-:Y:S01]  /*1100*/  IADD3 R65, P0, PT, RZ, -R28, RZ ;  /* 0x8000001cff417210 */ /* 0x000fe20007f1e0ff */
[----:B------:R-:W-:Y:S01]  /*1110*/  IMAD.MOV.U32 R24, RZ, RZ, R26 ;  /* 0x000000ffff187224 */ /* 0x000fe200078e001a */
[----:B------:R-:W-:Y:S01]  /*1120*/  MOV R25, R27 ;  /* 0x0000001b00197202 */ /* 0x000fe20000000f00 */
[----:B------:R-:W-:Y:S01]  /*1130*/  IMAD.MOV.U32 R26, RZ, RZ, R28 ;  /* 0x000000ffff1a7224 */ /* 0x000fe200078e001c */
[----:B------:R-:W-:Y:S01]  /*1140*/  MOV R27, R21 ;  /* 0x00000015001b7202 */ /* 0x000fe20000000f00 */
[----:B------:R-:W-:Y:S02]  /*1150*/  IMAD.X R22, RZ, RZ, ~R21, P0 ;  /* 0x000000ffff167224 */ /* 0x000fe400000e0e15 */
[----:B------:R-:W-:-:S04]  /*1160*/  IMAD.WIDE.U32 R24, R65, UR18, R24 ;  /* 0x0000001241187c25 */ /* 0x000fc8000f8e0018 */
[----:B------:R-:W-:-:S04]  /*1170*/  IMAD R22, R22, UR18, RZ ;  /* 0x0000001216167c24 */ /* 0x000fc8000f8e02ff */
[----:B------:R-:W-:-:S04]  /*1180*/  IMAD R65, R35, R65, R22 ;  /* 0x0000004123417224 */ /* 0x000fc800078e0216 */
[----:B------:R-:W-:-:S07]  /*1190*/  IMAD.IADD R65, R25, 0x1, R65 ;  /* 0x0000000119417824 */ /* 0x000fce00078e0241 */
.L_x_15:
[----:B------:R-:W-:Y:S05]  /*11a0*/  BSYNC.RECONVERGENT B2 ;  /* 0x0000000000027941 */ /* 0x000fea0003800200 */
.L_x_13:
[----:B------:R-:W-:Y:S01]  /*11b0*/  IMAD.MOV.U32 R25, RZ, RZ, R65 ;  /* 0x000000ffff197224 */ /* 0x000fe200078e0041 */
[----:B------:R-:W-:Y:S01]  /*11c0*/  LOP3.LUT R21, R27, R33, RZ, 0xfc, !PT ;  /* 0x000000211b157212 */ /* 0x000fe200078efcff */
[----:B------:R-:W-:Y:S02]  /*11d0*/  BSSY.RECONVERGENT B2, `(.L_x_16) ;  /* 0x000002d000027945 */ /* 0x000fe40003800200 */
[----:B------:R-:W0:Y:S01]  /*11e0*/  I2F.F64.S64 R86, R24 ;  /* 0x0000001800567312 */ /* 0x000e220000301c00 */
[----:B------:R-:W-:Y:S01]  /*11f0*/  ISETP.NE.U32.AND P0, PT, R21, RZ, PT ;  /* 0x000000ff1500720c */ /* 0x000fe20003f05070 */
[----:B0-----:R-:W-:-:S12]  /*1200*/  DFMA R86, R18, R86, R50 ;  /* 0x000000561256722b */ /* 0x001fd80000000032 */
[----:B------:R-:W-:Y:S05]  /*1210*/  @P0 BRA `(.L_x_17) ;  /* 0x0000000000600947 */ /* 0x000fea0003800000 */
[----:B------:R-:W0:Y:S01]  /*1220*/  I2F.U32.RP R21, UR17 ;  /* 0x0000001100157d06 */ /* 0x000e220008209000 */
[----:B------:R-:W-:Y:S01]  /*1230*/  ISETP.NE.U32.AND P2, PT, RZ, UR17, PT ;  /* 0x00000011ff007c0c */ /* 0x000fe2000bf45070 */
[----:B------:R-:W-:-:S06]  /*1240*/  IMAD.MOV.U32 R65, RZ, RZ, RZ ;  /* 0x000000ffff417224 */ /* 0x000fcc00078e00ff */
[----:B0-----:R-:W0:Y:S02]  /*1250*/  MUFU.RCP R21, R21 ;  /* 0x0000001500157308 */ /* 0x001e240000001000 */
[----:B0-----:R-:W-:-:S06]  /*1260*/  VIADD R24, R21, 0xffffffe ;  /* 0x0ffffffe15187836 */ /* 0x001fcc0000000000 */
[----:B------:R0:W1:Y:S02]  /*1270*/  F2I.FTZ.U32.TRUNC.NTZ R25, R24 ;  /* 0x0000001800197305 */ /* 0x000064000021f000 */
[----:B0-----:R-:W-:Y:S01]  /*1280*/  IMAD.MOV.U32 R24, RZ, RZ, RZ ;  /* 0x000000ffff187224 */ /* 0x001fe200078e00ff */
[----:B-1----:R-:W-:-:S05]  /*1290*/  IADD3 R27, PT, PT, RZ, -R25, RZ ;  /* 0x80000019ff1b7210 */ /* 0x002fca0007ffe0ff */
[----:B------:R-:W-:-:S04]  /*12a0*/  IMAD R27, R27, UR17, RZ ;  /* 0x000000111b1b7c24 */ /* 0x000fc8000f8e02ff */
[----:B------:R-:W-:-:S06]  /*12b0*/  IMAD.HI.U32 R25, R25, R27, R24 ;  /* 0x0000001b19197227 */ /* 0x000fcc00078e0018 */
[----:B------:R-:W-:-:S04]  /*12c0*/  IMAD.HI.U32 R25, R25, R26, RZ ;  /* 0x0000001a19197227 */ /* 0x000fc800078e00ff */
[----:B------:R-:W-:-:S04]  /*12d0*/  IMAD.MOV R27, RZ, RZ, -R25 ;  /* 0x000000ffff1b7224 */ /* 0x000fc800078e0a19 */
[----:B------:R-:W-:Y:S01]  /*12e0*/  IMAD R22, R27, UR17, R26 ;  /* 0x000000111b167c24 */ /* 0x000fe2000f8e021a */
[----:B------:R-:W-:-:S04]  /*12f0*/  MOV R27, RZ ;  /* 0x000000ff001b7202 */ /* 0x000fc80000000f00 */
[----:B------:R-:W-:-:S13]  /*1300*/  ISETP.GE.U32.AND P0, PT, R22, UR17, PT ;  /* 0x0000001116007c0c */ /* 0x000fda000bf06070 */
[----:B------:R-:W-:Y:S01]  /*1310*/  @P0 IADD3 R22, PT, PT, R22, -UR17, RZ ;  /* 0x8000001116160c10 */ /* 0x000fe2000fffe0ff */
[----:B------:R-:W-:-:S03]  /*1320*/  @P0 VIADD R25, R25, 0x1 ;  /* 0x0000000119190836 */ /* 0x000fc60000000000 */
[----:B------:R-:W-:-:S13]  /*1330*/  ISETP.GE.U32.AND P1, PT, R22, UR17, PT ;  /* 0x0000001116007c0c */ /* 0x000fda000bf26070 */
[----:B------:R-:W-:Y:S01]  /*1340*/  @P1 VIADD R25, R25, 0x1 ;  /* 0x0000000119191836 */ /* 0x000fe20000000000 */
[----:B------:R-:W-:-:S04]  /*1350*/  @!P2 LOP3.LUT R25, RZ, UR17, RZ, 0x33, !PT ;  /* 0x00000011ff19ac12 */ /* 0x000fc8000f8e33ff */
[----:B------:R-:W-:-:S05]  /*1360*/  IADD3 R21, PT, PT, -R25, RZ, RZ ;  /* 0x000000ff19157210 */ /* 0x000fca0007ffe1ff */
[----:B------:R-:W-:Y:S02]  /*1370*/  IMAD R24, R21, UR17, R26 ;  /* 0x0000001115187c24 */ /* 0x000fe4000f8e021a */
[----:B------:R-:W-:Y:S01]  /*1380*/  IMAD.MOV.U32 R26, RZ, RZ, R25 ;  /* 0x000000ffff1a7224 */ /* 0x000fe200078e0019 */
[----:B------:R-:W-:Y:S06]  /*1390*/  BRA `(.L_x_18) ;  /* 0x0000000000407947 */ /* 0x000fec0003800000 */
.L_x_17:
[----:B------:R-:W-:Y:S01]  /*13a0*/  IMAD.MOV.U32 R36, RZ, RZ, R26 ;  /* 0x000000ffff247224 */ /* 0x000fe200078e001a */
[----:B------:R-:W-:Y:S01]  /*13b0*/  MOV R25, UR17 ;  /* 0x0000001100197c02 */ /* 0x000fe20008000f00 */
[----:B------:R-:W-:Y:S01]  /*13c0*/  IMAD.MOV.U32 R28, RZ, RZ, R27 ;  /* 0x000000ffff1c7224 */ /* 0x000fe200078e001b */
[----:B------:R-:W-:Y:S01]  /*13d0*/  MOV R22, 0x1400 ;  /* 0x0000140000167802 */ /* 0x000fe20000000f00 */
[----:B------:R-:W-:-:S07]  /*13e0*/  IMAD.MOV.U32 R24, RZ, RZ, R33 ;  /* 0x000000ffff187224 */ /* 0x000fce00078e0021 */
[----:B--23--:R-:W-:Y:S05]  /*13f0*/  CALL.REL.NOINC `($__internal_0_$__cuda_sm20_div_s64) ;  /* 0x0000001400ac7944 */ /* 0x00cfea0003c00000 */
[----:B------:R-:W-:Y:S01]  /*1400*/  IADD3 R65, P0, PT, RZ, -R28, RZ ;  /* 0x8000001cff417210 */ /* 0x000fe20007f1e0ff */
[----:B------:R-:W-:Y:S01]  /*1410*/  IMAD.MOV.U32 R25, RZ, RZ, R27 ;  /* 0x000000ffff197224 */ /* 0x000fe200078e001b */
[----:B------:R-:W-:Y:S01]  /*1420*/  MOV R24, R26 ;  /* 0x0000001a00187202 */ /* 0x000fe20000000f00 */
[--C-:B------:R-:W-:Y:S01]  /*1430*/  IMAD.MOV.U32 R27, RZ, RZ, R21.reuse ;  /* 0x000000ffff1b7224 */ /* 0x100fe200078e0015 */
[----:B------:R-:W-:Y:S01]  /*1440*/  MOV R26, R28 ;  /* 0x0000001c001a7202 */ /* 0x000fe20000000f00 */
[----:B------:R-:W-:Y:S02]  /*1450*/  IMAD.X R22, RZ, RZ, ~R21, P0 ;  /* 0x000000ffff167224 */ /* 0x000fe400000e0e15 */
[----:B------:R-:W-:-:S04]  /*1460*/  IMAD.WIDE.U32 R24, R65, UR17, R24 ;  /* 0x0000001141187c25 */ /* 0x000fc8000f8e0018 */
[----:B------:R-:W-:-:S04]  /*1470*/  IMAD R22, R22, UR17, RZ ;  /* 0x0000001116167c24 */ /* 0x000fc8000f8e02ff */
[----:B------:R-:W-:-:S04]  /*1480*/  IMAD R65, R65, R33, R22 ;  /* 0x0000002141417224 */ /* 0x000fc800078e0216 */
[----:B------:R-:W-:-:S07]  /*1490*/  IMAD.IADD R65, R25, 0x1, R65 ;  /* 0x0000000119417824 */ /* 0x000fce00078e0241 */
.L_x_18:
[----:B------:R-:W-:Y:S05]  /*14a0*/  BSYNC.RECONVERGENT B2 ;  /* 0x0000000000027941 */ /* 0x000fea0003800200 */
.L_x_16:
        /* <DEDUP_REMOVED lines=8> */
[----:B------:R-:W-:Y:S01]  /*1530*/  IMAD R27, RZ, RZ, -UR20 ;  /* 0x80000014ff1b7e24 */ /* 0x000fe2000f8e02ff */
[----:B------:R-:W-:Y:S01]  /*1540*/  ISETP.NE.U32.AND P2, PT, RZ, UR20, PT ;  /* 0x00000014ff007c0c */ /* 0x000fe2000bf45070 */
[----:B------:R-:W-:-:S05]  /*1550*/  IMAD.MOV.U32 R65, RZ, RZ, RZ ;  /* 0x000000ffff417224 */ /* 0x000fca00078e00ff */
[----:B0-----:R-:W0:Y:S02]  /*1560*/  MUFU.RCP R21, R21 ;  /* 0x0000001500157308 */ /* 0x001e240000001000 */
[----:B0-----:R-:W-:-:S06]  /*1570*/  IADD3 R24, PT, PT, R21, 0xffffffe, RZ ;  /* 0x0ffffffe15187810 */ /* 0x001fcc0007ffe0ff */
[----:B------:R0:W1:Y:S02]  /*1580*/  F2I.FTZ.U32.TRUNC.NTZ R25, R24 ;  /* 0x0000001800197305 */ /* 0x000064000021f000 */
[----:B0-----:R-:W-:Y:S02]  /*1590*/  IMAD.MOV.U32 R24, RZ, RZ, RZ ;  /* 0x000000ffff187224 */ /* 0x001fe400078e00ff */
[----:B-1----:R-:W-:-:S04]  /*15a0*/  IMAD R27, R27, R25, RZ ;  /* 0x000000191b1b7224 */ /* 0x002fc800078e02ff */
        /* <DEDUP_REMOVED lines=15> */
.L_x_20:
[----:B------:R-:W-:Y:S01]  /*16a0*/  IMAD.MOV.U32 R36, RZ, RZ, R26 ;  /* 0x000000ffff247224 */ /* 0x000fe200078e001a */
[----:B------:R-:W-:Y:S01]  /*16b0*/  MOV R28, R27 ;  /* 0x0000001b001c7202 */ /* 0x000fe20000000f00 */
[----:B------:R-:W-:Y:S01]  /*16c0*/  IMAD.U32 R25, RZ, RZ, UR20 ;  /* 0x00000014ff197e24 */ /* 0x000fe2000f8e00ff */
[----:B------:R-:W-:Y:S01]  /*16d0*/  MOV R22, 0x1700 ;  /* 0x0000170000167802 */ /* 0x000fe20000000f00 */
[----:B------:R-:W-:-:S07]  /*16e0*/  IMAD.MOV.U32 R24, RZ, RZ, R39 ;  /* 0x000000ffff187224 */ /* 0x000fce00078e0027 */
[----:B--23--:R-:W-:Y:S05]  /*16f0*/  CALL.REL.NOINC `($__internal_0_$__cuda_sm20_div_s64) ;  /* 0x0000001000ec7944 */ /* 0x00cfea0003c00000 */
        /* <DEDUP_REMOVED lines=10> */
.L_x_21:
[----:B------:R-:W-:Y:S05]  /*17a0*/  BSYNC.RECONVERGENT B2 ;  /* 0x0000000000027941 */ /* 0x000fea0003800200 */
.L_x_19:
[----:B------:R-:W-:Y:S01]  /*17b0*/  MOV R25, R65 ;  /* 0x0000004100197202 */ /* 0x000fe20000000f00 */
[----:B------:R-:W-:Y:S01]  /*17c0*/  BSSY.RECONVERGENT B2, `(.L_x_22) ;  /* 0x000002e000027945 */ /* 0x000fe20003800200 */
[----:B------:R-:W-:Y:S02]  /*17d0*/  LOP3.LUT R21, R27, R37, RZ, 0xfc, !PT ;  /* 0x000000251b157212 */ /* 0x000fe400078efcff */
[----:B------:R-:W0:Y:S02]  /*17e0*/  I2F.F64.S64 R82, R24 ;  /* 0x0000001800527312 */ /* 0x000e240000301c00 */
[----:B------:R-:W-:Y:S01]  /*17f0*/  ISETP.NE.U32.AND P0, PT, R21, RZ, PT ;  /* 0x000000ff1500720c */ /* 0x000fe20003f05070 */
[----:B0-----:R-:W-:-:S12]  /*1800*/  DFMA R82, R6, R82, R54 ;  /* 0x000000520652722b */ /* 0x001fd80000000036 */
[----:B------:R-:W-:Y:S05]  /*1810*/  @P0 BRA `(.L_x_23) ;  /* 0x0000000000600947 */ /* 0x000fea0003800000 */
[----:B------:R-:W0:Y:S01]  /*1820*/  I2F.U32.RP R21, UR19 ;  /* 0x0000001300157d06 */ /* 0x000e220008209000 */
[----:B------:R-:W-:Y:S02]  /*1830*/  ISETP.NE.U32.AND P2, PT, RZ, UR19, PT ;  /* 0x00000013ff007c0c */ /* 0x000fe4000bf45070 */
[----:B------:R-:W-:-:S05]  /*1840*/  MOV R65, RZ ;  /* 0x000000ff00417202 */ /* 0x000fca0000000f00 */
[----:B0-----:R-:W0:Y:S02]  /*1850*/  MUFU.RCP R21, R21 ;  /* 0x0000001500157308 */ /* 0x001e240000001000 */
[----:B0-----:R-:W-:-:S06]  /*1860*/  VIADD R24, R21, 0xffffffe ;  /* 0x0ffffffe15187836 */ /* 0x001fcc0000000000 */
[----:B------:R0:W1:Y:S02]  /*1870*/  F2I.FTZ.U32.TRUNC.NTZ R25, R24 ;  /* 0x0000001800197305 */ /* 0x000064000021f000 */
[----:B0-----:R-:W-:Y:S01]  /*1880*/  MOV R24, RZ ;  /* 0x000000ff00187202 */ /* 0x001fe20000000f00 */
[----:B-1----:R-:W-:-:S04]  /*1890*/  IMAD.MOV R27, RZ, RZ, -R25 ;  /* 0x000000ffff1b7224 */ /* 0x002fc800078e0a19 */
[----:B------:R-:W-:-:S04]  /*18a0*/  IMAD R27, R27, UR19, RZ ;  /* 0x000000131b1b7c24 */ /* 0x000fc8000f8e02ff */
        /* <DEDUP_REMOVED lines=15> */
.L_x_23:
[----:B------:R-:W-:Y:S01]  /*19a0*/  MOV R36, R26 ;  /* 0x0000001a00247202 */ /* 0x000fe20000000f00 */
[----:B------:R-:W-:Y:S01]  /*19b0*/  IMAD.MOV.U32 R28, RZ, RZ, R27 ;  /* 0x000000ffff1c7224 */ /* 0x000fe200078e001b */
[----:B------:R-:W-:Y:S01]  /*19c0*/  MOV R24, R37 ;  /* 0x0000002500187202 */ /* 0x000fe20000000f00 */
[----:B------:R-:W-:Y:S01]  /*19d0*/  IMAD.U32 R25, RZ, RZ, UR19 ;  /* 0x00000013ff197e24 */ /* 0x000fe2000f8e00ff */
[----:B------:R-:W-:-:S07]  /*19e0*/  MOV R22, 0x1a00 ;  /* 0x00001a0000167802 */ /* 0x000fce0000000f00 */
[----:B--23--:R-:W-:Y:S05]  /*19f0*/  CALL.REL.NOINC `($__internal_0_$__cuda_sm20_div_s64) ;  /* 0x00000010002c7944 */ /* 0x00cfea0003c00000 */
        /* <DEDUP_REMOVED lines=10> */
.L_x_24:
[----:B------:R-:W-:Y:S05]  /*1aa0*/  BSYNC.RECONVERGENT B2 ;  /* 0x0000000000027941 */ /* 0x000fea0003800200 */
.L_x_22:
        /* <DEDUP_REMOVED lines=8> */
[----:B------:R-:W-:Y:S01]  /*1b30*/  IADD3 R27, PT, PT, RZ, -UR22, RZ ;  /* 0x80000016ff1b7c10 */ /* 0x000fe2000fffe0ff */
[----:B------:R-:W-:Y:S01]  /*1b40*/  IMAD.MOV.U32 R65, RZ, RZ, RZ ;  /* 0x000000ffff417224 */ /* 0x000fe200078e00ff */
        /* <DEDUP_REMOVED lines=21> */
.L_x_26:
        /* <DEDUP_REMOVED lines=16> */
.L_x_27:
[----:B------:R-:W-:Y:S05]  /*1da0*/  BSYNC.RECONVERGENT B2 ;  /* 0x0000000000027941 */ /* 0x000fea0003800200 */
.L_x_25:
        /* <DEDUP_REMOVED lines=11> */
[----:B0-----:R-:W-:-:S06]  /*1e60*/  IADD3 R24, PT, PT, R21, 0xffffffe, RZ ;  /* 0x0ffffffe15187810 */ /* 0x001fcc0007ffe0ff */
[----:B------:R0:W1:Y:S02]  /*1e70*/  F2I.FTZ.U32.TRUNC.NTZ R25, R24 ;  /* 0x0000001800197305 */ /* 0x000064000021f000 */
[----:B0-----:R-:W-:Y:S02]  /*1e80*/  IMAD.MOV.U32 R24, RZ, RZ, RZ ;  /* 0x000000ffff187224 */ /* 0x001fe400078e00ff */
[----:B-1----:R-:W-:-:S04]  /*1e90*/  IMAD.MOV R27, RZ, RZ, -R25 ;  /* 0x000000ffff1b7224 */ /* 0x002fc800078e0a19 */
        /* <DEDUP_REMOVED lines=16> */
.L_x_29:
        /* <DEDUP_REMOVED lines=16> */
.L_x_30:
[----:B------:R-:W-:Y:S05]  /*20a0*/  BSYNC.RECONVERGENT B2 ;  /* 0x0000000000027941 */ /* 0x000fea0003800200 */
.L_x_28:
        /* <DEDUP_REMOVED lines=8> */
[----:B------:R-:W-:Y:S01]  /*2130*/  IMAD R27, RZ, RZ, -UR25 ;  /* 0x80000019ff1b7e24 */ /* 0x000fe2000f8e02ff */
[----:B------:R-:W-:-:S06]  /*2140*/  ISETP.NE.U32.AND P2, PT, RZ, UR25, PT ;  /* 0x00000019ff007c0c */ /* 0x000fcc000bf45070 */
[----:B0-----:R-:W0:Y:S02]  /*2150*/  MUFU.RCP R21, R21 ;  /* 0x0000001500157308 */ /* 0x001e240000001000 */
[----:B0-----:R-:W-:-:S06]  /*2160*/  VIADD R24, R21, 0xffffffe ;  /* 0x0ffffffe15187836 */ /* 0x001fcc0000000000 */
[----:B------:R0:W1:Y:S02]  /*2170*/  F2I.FTZ.U32.TRUNC.NTZ R25, R24 ;  /* 0x0000001800197305 */ /* 0x000064000021f000 */
[----:B0-----:R-:W-:Y:S01]  /*2180*/  MOV R24, RZ ;  /* 0x000000ff00187202 */ /* 0x001fe20000000f00 */
[----:B-1----:R-:W-:-:S04]  /*2190*/  IMAD R27, R27, R25, RZ ;  /* 0x000000191b1b7224 */ /* 0x002fc800078e02ff */
[----:B------:R-:W-:Y:S01]  /*21a0*/  IMAD.HI.U32 R25, R25, R27, R24 ;  /* 0x0000001b19197227 */ /* 0x000fe200078e0018 */
[----:B------:R-:W-:-:S05]  /*21b0*/  MOV R27, RZ ;  /* 0x000000ff001b7202 */ /* 0x000fca0000000f00 */
[----:B------:R-:W-:-:S04]  /*21c0*/  IMAD.HI.U32 R24, R25, R26, RZ ;  /* 0x0000001a19187227 */ /* 0x000fc800078e00ff */
[----:B------:R-:W-:-:S04]  /*21d0*/  IMAD.MOV R25, RZ, RZ, -R24 ;  /* 0x000000ffff197224 */ /* 0x000fc800078e0a18 */
[----:B------:R-:W-:Y:S02]  /*21e0*/  IMAD R22, R25, UR25, R26 ;  /* 0x0000001919167c24 */ /* 0x000fe4000f8e021a */
[----:B------:R-:W-:-:S03]  /*21f0*/  IMAD.MOV.U32 R25, RZ, RZ, RZ ;  /* 0x000000ffff197224 */ /* 0x000fc600078e00ff */
[----:B------:R-:W-:-:S13]  /*2200*/  ISETP.GE.U32.AND P0, PT, R22, UR25, PT ;  /* 0x0000001916007c0c */ /* 0x000fda000bf06070 */
[----:B------:R-:W-:Y:S01]  /*2210*/  @P0 IADD3 R22, PT, PT, R22, -UR25, RZ ;  /* 0x8000001916160c10 */ /* 0x000fe2000fffe0ff */
[----:B------:R-:W-:-:S03]  /*2220*/  @P0 VIADD R24, R24, 0x1 ;  /* 0x0000000118180836 */ /* 0x000fc60000000000 */
[----:B------:R-:W-:-:S13]  /*2230*/  ISETP.GE.U32.AND P1, PT, R22, UR25, PT ;  /* 0x0000001916007c0c */ /* 0x000fda000bf26070 */
[----:B------:R-:W-:Y:S02]  /*2240*/  @P1 IADD3 R24, PT, PT, R24, 0x1, RZ ;  /* 0x0000000118181810 */ /* 0x000fe40007ffe0ff */
[----:B------:R-:W-:-:S05]  /*2250*/  @!P2 LOP3.LUT R24, RZ, UR25, RZ, 0x33, !PT ;  /* 0x00000019ff18ac12 */ /* 0x000fca000f8e33ff */
[----:B------:R-:W-:-:S04]  /*2260*/  IMAD.MOV R21, RZ, RZ, -R24 ;  /* 0x000000ffff157224 */ /* 0x000fc800078e0a18 */
[----:B------:R-:W-:Y:S01]  /*2270*/  IMAD R26, R21, UR25, R26 ;  /* 0x00000019151a7c24 */ /* 0x000fe2000f8e021a */
[----:B------:R-:W-:Y:S06]  /*2280*/  BRA `(.L_x_33) ;  /* 0x0000000000447947 */ /* 0x000fec0003800000 */
.L_x_32:
[----:B------:R-:W-:Y:S01]  /*2290*/  MOV R36, R26 ;  /* 0x0000001a00247202 */ /* 0x000fe20000000f00 */
[----:B------:R-:W-:Y:S01]  /*22a0*/  IMAD.MOV.U32 R28, RZ, RZ, R27 ;  /* 0x000000ffff1c7224 */ /* 0x000fe200078e001b */
[----:B------:R-:W-:Y:S01]  /*22b0*/  MOV R25, UR25 ;  /* 0x0000001900197c02 */ /* 0x000fe20008000f00 */
[----:B------:R-:W-:Y:S01]  /*22c0*/  IMAD.MOV.U32 R24, RZ, RZ, R23 ;  /* 0x000000ffff187224 */ /* 0x000fe200078e0017 */
[----:B------:R-:W-:-:S07]  /*22d0*/  MOV R22, 0x22f0 ;  /* 0x000022f000167802 */ /* 0x000fce0000000f00 */
[----:B--23--:R-:W-:Y:S05]  /*22e0*/  CALL.REL.NOINC `($__internal_0_$__cuda_sm20_div_s64) ;  /* 0x0000000400f07944 */ /* 0x00cfea0003c00000 */
[----:B------:R-:W-:Y:S01]  /*22f0*/  IADD3 R65, P0, PT, RZ, -R28, RZ ;  /* 0x8000001cff417210 */ /* 0x000fe20007f1e0ff */
[----:B------:R-:W-:Y:S01]  /*2300*/  IMAD.MOV.U32 R24, RZ, RZ, R26 ;  /* 0x000000ffff187224 */ /* 0x000fe200078e001a */
[----:B------:R-:W-:Y:S02]  /*2310*/  MOV R25, R27 ;  /* 0x0000001b00197202 */ /* 0x000fe40000000f00 */
[----:B------:R-:W-:Y:S01]  /*2320*/  IADD3.X R22, PT, PT, RZ, ~R21, RZ, P0, !PT ;  /* 0x80000015ff167210 */ /* 0x000fe200007fe4ff */
[----:B------:R-:W-:-:S04]  /*2330*/  IMAD.WIDE.U32 R24, R65, UR25, R24 ;  /* 0x0000001941187c25 */ /* 0x000fc8000f8e0018 */
[----:B------:R-:W-:Y:S02]  /*2340*/  IMAD R22, R22, UR25, RZ ;  /* 0x0000001916167c24 */ /* 0x000fe4000f8e02ff */
[----:B------:R-:W-:Y:S02]  /*2350*/  IMAD.MOV.U32 R26, RZ, RZ, R24 ;  /* 0x000000ffff1a7224 */ /* 0x000fe400078e0018 */
[----:B------:R-:W-:Y:S02]  /*2360*/  IMAD R27, R23, R65, R22 ;  /* 0x00000041171b7224 */ /* 0x000fe400078e0216 */
[----:B------:R-:W-:-:S03]  /*2370*/  IMAD.MOV.U32 R24, RZ, RZ, R28 ;  /* 0x000000ffff187224 */ /* 0x000fc600078e001c */
[----:B------:R-:W-:Y:S02]  /*2380*/  IADD3 R27, PT, PT, R25, R27, RZ ;  /* 0x0000001b191b7210 */ /* 0x000fe40007ffe0ff */
[----:B------:R-:W-:-:S07]  /*2390*/  MOV R25, R21 ;  /* 0x0000001500197202 */ /* 0x000fce0000000f00 */
.L_x_33:
[----:B------:R-:W-:Y:S05]  /*23a0*/  BSYNC.RECONVERGENT B2 ;  /* 0x0000000000027941 */ /* 0x000fea0003800200 */
.L_x_31:
[----:B------:R-:W-:Y:S01]  /*23b0*/  LOP3.LUT R21, R25, UR24, RZ, 0xfc, !PT ;  /* 0x0000001819157c12 */ /* 0x000fe2000f8efcff */
[----:B------:R-:W2:Y:S01]  /*23c0*/  I2F.F64.S64 R94, R26 ;  /* 0x0000001a005e7312 */ /* 0x000ea20000301c00 */
[----:B------:R-:W-:Y:S02]  /*23d0*/  BSSY.RECONVERGENT B2, `(.L_x_34) ;  /* 0x000001d000027945 */ /* 0x000fe40003800200 */
[----:B------:R-:W-:Y:S01]  /*23e0*/  ISETP.NE.U32.AND P0, PT, R21, RZ, PT ;  /* 0x000000ff1500720c */ /* 0x000fe20003f05070 */
[----:B--2---:R-:W-:-:S12]  /*23f0*/  DFMA R94, R14, R94, R62 ;  /* 0x0000005e0e5e722b */ /* 0x004fd8000000003e */
[----:B------:R-:W-:Y:S05]  /*2400*/  @P0 BRA `(.L_x_35) ;  /* 0x00000000004c0947 */ /* 0x000fea0003800000 */
[----:B------:R-:W0:Y:S01]  /*2410*/  I2F.U32.RP R21, UR23 ;  /* 0x0000001700157d06 */ /* 0x000e220008209000 */
[----:B------:R-:W-:-:S07]  /*2420*/  ISETP.NE.U32.AND P1, PT, RZ, UR23, PT ;  /* 0x00000017ff007c0c */ /* 0x000fce000bf25070 */
[----:B0-----:R-:W0:Y:S02]  /*2430*/  MUFU.RCP R21, R21 ;  /* 0x0000001500157308 */ /* 0x001e240000001000 */
[----:B0-----:R-:W-:-:S06]  /*2440*/  VIADD R26, R21, 0xffffffe ;  /* 0x0ffffffe151a7836 */ /* 0x001fcc0000000000 */
[----:B------:R0:W1:Y:S02]  /*2450*/  F2I.FTZ.U32.TRUNC.NTZ R27, R26 ;  /* 0x0000001a001b7305 */ /* 0x000064000021f000 */
[----:B0-----:R-:W-:Y:S01]  /*2460*/  IMAD.MOV.U32 R26, RZ, RZ, RZ ;  /* 0x000000ffff1a7224 */ /* 0x001fe200078e00ff */
[----:B-1----:R-:W-:-:S05]  /*2470*/  IADD3 R25, PT, PT, RZ, -R27, RZ ;  /* 0x8000001bff197210 */ /* 0x002fca0007ffe0ff */
[----:B------:R-:W-:-:S04]  /*2480*/  IMAD R25, R25, UR23, RZ ;  /* 0x0000001719197c24 */ /* 0x000fc8000f8e02ff */
[----:B------:R-:W-:-:S04]  /*2490*/  IMAD.HI.U32 R27, R27, R25, R26 ;  /* 0x000000191b1b7227 */ /* 0x000fc800078e001a */
[----:B------:R-:W-:Y:S02]  /*24a0*/  IMAD.MOV.U32 R25, RZ, RZ, RZ ;  /* 0x000000ffff197224 */ /* 0x000fe400078e00ff */
[----:B------:R-:W-:-:S05]  /*24b0*/  IMAD.HI.U32 R27, R27, R24, RZ ;  /* 0x000000181b1b7227 */ /* 0x000fca00078e00ff */
[----:B------:R-:W-:-:S05]  /*24c0*/  IADD3 R27, PT, PT, -R27, RZ, RZ ;  /* 0x000000ff1b1b7210 */ /* 0x000fca0007ffe1ff */
[----:B------:R-:W-:-:S05]  /*24d0*/  IMAD R24, R27, UR23, R24 ;  /* 0x000000171b187c24 */ /* 0x000fca000f8e0218 */
[----:B------:R-:W-:-:S13]  /*24e0*/  ISETP.GE.U32.AND P0, PT, R24, UR23, PT ;  /* 0x0000001718007c0c */ /* 0x000fda000bf06070 */
[----:B------:R-:W-:-:S05]  /*24f0*/  @P0 VIADD R24, R24, -UR23 ;  /* 0x8000001718180c36 */ /* 0x000fca0008000000 */
[----:B------:R-:W-:-:S13]  /*2500*/  ISETP.GE.U32.AND P0, PT, R24, UR23, PT ;  /* 0x0000001718007c0c */ /* 0x000fda000bf06070 */
[----:B------:R-:W-:Y:S02]  /*2510*/  @P0 IADD3 R24, PT, PT, R24, -UR23, RZ ;  /* 0x8000001718180c10 */ /* 0x000fe4000fffe0ff */
[----:B------:R-:W-:Y:S01]  /*2520*/  @!P1 LOP3.LUT R24, RZ, UR23, RZ, 0x33, !PT ;  /* 0x00000017ff189c12 */ /* 0x000fe2000f8e33ff */
[----:B------:R-:W-:Y:S06]  /*2530*/  BRA `(.L_x_36) ;  /* 0x0000000000187947 */ /* 0x000fec0003800000 */
.L_x_35:
[----:B------:R-:W-:Y:S01]  /*2540*/  MOV R26, R24 ;  /* 0x00000018001a7202 */ /* 0x000fe20000000f00 */
[----:B------:R-:W-:Y:S01]  /*2550*/  IMAD.MOV.U32 R27, RZ, RZ, R25 ;  /* 0x000000ffff1b7224 */ /* 0x000fe200078e0019 */
[----:B------:R-:W-:-:S07]  /*2560*/  MOV R22, 0x2580 ;  /* 0x0000258000167802 */ /* 0x000fce0000000f00 */
[----:B---3--:R-:W-:Y:S05]  /*2570*/  CALL.REL.NOINC `($__internal_1_$__cuda_sm20_rem_s64) ;  /* 0x00000008009c7944 */ /* 0x008fea0003c00000 */
[----:B------:R-:W-:Y:S01]  /*2580*/  MOV R24, R21 ;  /* 0x0000001500187202 */ /* 0x000fe20000000f00 */
[----:B------:R-:W-:-:S07]  /*2590*/  IMAD.MOV.U32 R25, RZ, RZ, R26 ;  /* 0x000000ffff197224 */ /* 0x000fce00078e001a */
.L_x_36:
[----:B------:R-:W-:Y:S05]  /*25a0*/  BSYNC.RECONVERGENT B2 ;  /* 0x0000000000027941 */ /* 0x000fea0003800200 */
.L_x_34:
[----:B------:R-:W0:Y:S01]  /*25b0*/  S2UR UR6, SR_CgaCtaId ;  /* 0x00000000000679c3 */ /* 0x000e220000008800 */
[----:B------:R-:W3:Y:S01]  /*25c0*/  I2F.F64.S64 R24, R24 ;  /* 0x0000001800187312 */ /* 0x000ee20000301c00 */
[----:B------:R-:W-:Y:S01]  /*25d0*/  UMOV UR4, 0x400 ;  /* 0x0000040000047882 */ /* 0x000fe20000000000 */
[----:B------:R-:W-:Y:S01]  /*25e0*/  PLOP3.LUT P0, PT, PT, PT, PT, 0x80, 0x8 ;  /* 0x000000000008781c */ /* 0x000fe20003f0f070 */
[----:B------:R-:W-:Y:S01]  /*25f0*/  UIADD3 UR5, UPT, UPT, UR4, 0xa0, URZ ;  /* 0x000000a004057890 */ /* 0x000fe2000fffe0ff */
[----:B------:R-:W-:Y:S01]  /*2600*/  MOV R21, 0x8 ;  /* 0x0000000800157802 */ /* 0x000fe20000000f00 */
[----:B---3--:R-:W-:Y:S02]  /*2610*/  DFMA R92, R24, R60, R16 ;  /* 0x0000003c185c722b */ /* 0x008fe40000000010 */
[----:B0-----:R-:W-:Y:S02]  /*2620*/  ULEA UR5, UR6, UR5, 0x18 ;  /* 0x0000000506057291 */ /* 0x001fe4000f8ec0ff */
[----:B------:R-:W-:-:S02]  /*2630*/  ULEA UR6, UR6, UR4, 0x18 ;  /* 0x0000000406067291 */ /* 0x000fc4000f8ec0ff */
[----:B------:R-:W-:-:S12]  /*2640*/  UIADD3 UR4, UPT, UPT, UR5, 0x60, URZ ;  /* 0x0000006005047890 */ /* 0x000fd8000fffe0ff */
.L_x_37:
[----:B------:R-:W0:Y:S04]  /*2650*/  LDS.128 R68, [UR4+-0x60] ;  /* 0xffffa004ff447984 */ /* 0x000e280008000c00 */
[----:B------:R-:W1:Y:S04]  /*2660*/  LDS.128 R24, [UR4] ;  /* 0x00000004ff187984 */ /* 0x000e680008000c00 */
[----:B------:R-:W2:Y:S01]  /*2670*/  LDS.128 R64, [UR4+-0x50] ;  /* 0xffffb004ff407984 */ /* 0x000ea20008000c00 */
[C---:B0-----:R-:W-:Y:S02]  /*2680*/  DFMA R68, R92.reuse, R68, RZ ;  /* 0x000000445c44722b */ /* 0x041fe400000000ff */
[----:B-1----:R-:W-:-:S06]  /*2690*/  DFMA R24, R92, R24, RZ ;  /* 0x000000185c18722b */ /* 0x002fcc00000000ff */
[C---:B------:R-:W-:Y:S02]  /*26a0*/  DFMA R98, R94.reuse, R70, R68 ;  /* 0x000000465e62722b */ /* 0x040fe40000000044 */
[----:B------:R-:W0:Y:S01]  /*26b0*/  LDS.128 R68, [UR4+0x10] ;  /* 0x00001004ff447984 */ /* 0x000e220008000c00 */
[----:B------:R-:W-:-:S03]  /*26c0*/  DFMA R96, R94, R26, R24 ;  /* 0x0000001a5e60722b */ /* 0x000fc60000000018 */
[----:B------:R-:W1:Y:S02]  /*26d0*/  LDS.128 R24, [UR4+-0x40] ;  /* 0xffffc004ff187984 */ /* 0x000e640008000c00 */
[----:B--2---:R-:W-:-:S08]  /*26e0*/  DFMA R98, R76, R64, R98 ;  /* 0x000000404c62722b */ /* 0x004fd00000000062 */
[----:B------:R-:W-:Y:S01]  /*26f0*/  DFMA R98, R78, R66, R98 ;  /* 0x000000424e62722b */ /* 0x000fe20000000062 */
[----:B------:R-:W2:Y:S01]  /*2700*/  LDS.128 R64, [UR4+0x20] ;  /* 0x00002004ff407984 */ /* 0x000ea20008000c00 */
[----:B0-----:R-:W-:-:S06]  /*2710*/  DFMA R96, R76, R68, R96 ;  /* 0x000000444c60722b */ /* 0x001fcc0000000060 */
[----:B-1----:R-:W-:Y:S02]  /*2720*/  DFMA R98, R80, R24, R98 ;  /* 0x000000185062722b */ /* 0x002fe40000000062 */
[----:B------:R-:W-:Y:S01]  /*2730*/  DFMA R96, R78, R70, R96 ;  /* 0x000000464e60722b */ /* 0x000fe20000000060 */
[----:B------:R-:W0:Y:S05]  /*2740*/  LDS.128 R68, [UR4+-0x30] ;  /* 0xffffd004ff447984 */ /* 0x000e2a0008000c00 */
[----:B------:R-:W-:Y:S01]  /*2750*/  DFMA R98, R82, R26, R98 ;  /* 0x0000001a5262722b */ /* 0x000fe20000000062 */
[----:B------:R-:W1:Y:S01]  /*2760*/  LDS.128 R24, [UR4+0x30] ;  /* 0x00003004ff187984 */ /* 0x000e620008000c00 */
[----:B--2---:R-:W-:-:S08]  /*2770*/  DFMA R96, R80, R64, R96 ;  /* 0x000000405060722b */ /* 0x004fd00000000060 */
[----:B------:R-:W-:Y:S01]  /*2780*/  DFMA R96, R82, R66, R96 ;  /* 0x000000425260722b */ /* 0x000fe20000000060 */
[----:B------:R-:W2:Y:S01]  /*2790*/  LDS.128 R64, [UR4+-0x20] ;  /* 0xffffe004ff407984 */ /* 0x000ea20008000c00 */
[----:B0-----:R-:W-:-:S06]  /*27a0*/  DFMA R98, R84, R68, R98 ;  /* 0x000000445462722b */ /* 0x001fcc0000000062 */
[----:B-1----:R-:W-:Y:S02]  /*27b0*/  DFMA R24, R84, R24, R96 ;  /* 0x000000185418722b */ /* 0x002fe40000000060 */
[----:B------:R-:W-:Y:S01]  /*27c0*/  LDS.64 R96, [R21+UR6+-0x8] ;  /* 0xfffff80615607984 */ /* 0x000fe20008000a00 */
[----:B------:R-:W-:-:S03]  /*27d0*/  DFMA R98, R86, R70, R98 ;  /* 0x000000465662722b */ /* 0x000fc60000000062 */
[----:B------:R-:W0:Y:S02]  /*27e0*/  LDS.128 R68, [UR4+0x40] ;  /* 0x00004004ff447984 */ /* 0x000e240008000c00 */
[----:B------:R-:W-:Y:S02]  /*27f0*/  DFMA R26, R86, R26, R24 ;  /* 0x0000001a561a722b */ /* 0x000fe40000000018 */
[----:B------:R-:W1:Y:S01]  /*2800*/  LDS.64 R24, [UR4+-0x10] ;  /* 0xfffff004ff187984 */ /* 0x000e620008000a00 */
[----:B--2---:R-:W-:-:S08]  /*2810*/  DFMA R64, R88, R64, R98 ;  /* 0x000000405840722b */ /* 0x004fd00000000062 */
[----:B------:R-:W-:Y:S02]  /*2820*/  DFMA R66, R90, R66, R64 ;  /* 0x000000425a42722b */ /* 0x000fe40000000040 */
[----:B------:R-:W2:Y:S01]  /*2830*/  LDS.64 R64, [UR4+0x50] ;  /* 0x00005004ff407984 */ /* 0x000ea20008000a00 */
[----:B------:R-:W-:Y:S01]  /*2840*/  UIADD3 UR4, UPT, UPT, UR4, 0xc0, URZ ;  /* 0x000000c004047890 */ /* 0x000fe2000fffe0ff */
[----:B0-----:R-:W-:Y:S02]  /*2850*/  DFMA R68, R88, R68, R26 ;  /* 0x000000445844722b */ /* 0x001fe4000000001a */
[----:B------:R0:W3:Y:S02]  /*2860*/  LDS.64 R26, [R21+UR6] ;  /* 0x00000006151a7984 */ /* 0x0000e40008000a00 */
[----:B-1----:R-:W-:-:S04]  /*2870*/  DADD R24, R66, -R24 ;  /* 0x0000000042187229 */ /* 0x002fc80000000818 */
[----:B------:R-:W-:Y:S01]  /*2880*/  DFMA R68, R90, R70, R68 ;  /* 0x000000465a44722b */ /* 0x000fe20000000044 */
[----:B0-----:R-:W-:-:S03]  /*2890*/  VIADD R21, R21, 0x10 ;  /* 0x0000001015157836 */ /* 0x001fc60000000000 */
[----:B------:R-:W-:Y:S02]  /*28a0*/  DSETP.GTU.AND P1, PT, |R24|, R96, PT ;  /* 0x000000601800722a */ /* 0x000fe40003f2c200 */
[----:B------:R-:W-:Y:S02]  /*28b0*/  ISETP.NE.AND P2, PT, R21, 0x58, PT ;  /* 0x000000581500780c */ /* 0x000fe40003f45270 */
[----:B--2---:R-:W-:-:S08]  /*28c0*/  DADD R64, R68, -R64 ;  /* 0x0000000044407229 */ /* 0x004fd00000000840 */
[----:B---3--:R-:W-:-:S06]  /*28d0*/  DSETP.LE.AND P1, PT, |R64|, R26, !P1 ;  /* 0x0000001a4000722a */ /* 0x008fcc0004f23200 */
[----:B------:R-:W-:Y:S01]  /*28e0*/  PLOP3.LUT P0, PT, P1, P0, PT, 0x80, 0x8 ;  /* 0x000000000008781c */ /* 0x000fe20000f01070 */
[----:B------:R-:W-:-:S12]  /*28f0*/  @P2 BRA `(.L_x_37) ;  /* 0xfffffffc00542947 */ /* 0x000fd8000383ffff */
[----:B------:R-:W-:Y:S04]  /*2900*/  BSSY.RECONVERGENT B2, `(.L_x_38) ;  /* 0x0000013000027945 */ /* 0x000fe80003800200 */
[----:B------:R-:W-:Y:S05]  /*2910*/  @!P0 BRA `(.L_x_39) ;  /* 0x0000000000448947 */ /* 0x000fea0003800000 */
[----:B------:R-:W0:Y:S01]  /*2920*/  S2R R21, SR_LANEID ;  /* 0x0000000000157919 */ /* 0x000e220000000000 */
[----:B------:R-:W-:Y:S01]  /*2930*/  VOTEU.ANY UR4, UPT, PT ;  /* 0x0000000000047886 */ /* 0x000fe200038e0100 */
[----:B------:R-:W1:Y:S01]  /*2940*/  LDC.64 R24, c[0x0][0x3a8] ;  /* 0x0000ea00ff187b82 */ /* 0x000e620000000a00 */
[----:B------:R-:W0:Y:S01]  /*2950*/  FLO.U32 R22, UR4 ;  /* 0x0000000400167d00 */ /* 0x000e2200080e0000 */
[----:B------:R-:W2:Y:S06]  /*2960*/  S2R R28, SR_LTMASK ;  /* 0x00000000001c7919 */ /* 0x000eac0000003900 */
[----:B------:R-:W3:Y:S01]  /*2970*/  LDC.64 R26, c[0x0][0x3a0] ;  /* 0x0000e800ff1a7b82 */ /* 0x000ee20000000a00 */
[----:B------:R-:W1:Y:S01]  /*2980*/  POPC R65, UR4 ;  /* 0x0000000400417d09 */ /* 0x000e620008000000 */
[----:B0-----:R-:W-:-:S13]  /*2990*/  ISETP.EQ.U32.AND P0, PT, R22, R21, PT ;  /* 0x000000151600720c */ /* 0x001fda0003f02070 */
[----:B-1----:R0:W4:Y:S01]  /*29a0*/  @P0 ATOMG.E.ADD.STRONG.GPU PT, R25, desc[UR14][R24.64], R65 ;  /* 0x80000041181909a8 */ /* 0x00212200081ef10e */
[----:B--2---:R-:W-:-:S06]  /*29b0*/  LOP3.LUT R28, R28, UR4, RZ, 0xc0, !PT ;  /* 0x000000041c1c7c12 */ /* 0x004fcc000f8ec0ff */
[----:B------:R-:W1:Y:S01]  /*29c0*/  POPC R28, R28 ;  /* 0x0000001c001c7309 */ /* 0x000e620000000000 */
[----:B0-----:R-:W-:Y:S01]  /*29d0*/  IMAD.MOV.U32 R24, RZ, RZ, R3 ;  /* 0x000000ffff187224 */ /* 0x001fe200078e0003 */
[----:B----4-:R0:W1:Y:S02]  /*29e0*/  SHFL.IDX PT, R21, R25, R22, 0x1f ;  /* 0x00001f1619157589 */ /* 0x01006400000e0000 */
[----:B0-----:R-:W-:Y:S02]  /*29f0*/  MOV R25, R20 ;  /* 0x0000001400197202 */ /* 0x001fe40000000f00 */
[----:B-1----:R-:W-:-:S05]  /*2a00*/  IADD3 R21, PT, PT, R21, R28, RZ ;  /* 0x0000001c15157210 */ /* 0x002fca0007ffe0ff */
[----:B---3--:R-:W-:-:S05]  /*2a10*/  IMAD.WIDE R26, R21, 0x8, R26 ;  /* 0x00000008151a7825 */ /* 0x008fca00078e021a */
[----:B------:R0:W-:Y:S02]  /*2a20*/  STG.E.64 desc[UR14][R26.64], R24 ;  /* 0x000000181a007986 */ /* 0x0001e4000c101b0e */
.L_x_39:
[----:B------:R-:W-:Y:S05]  /*2a30*/  BSYNC.RECONVERGENT B2 ;  /* 0x0000000000027941 */ /* 0x000fea0003800200 */
.L_x_38:
[----:B------:R-:W-:-:S05]  /*2a40*/  IADD3 R3, P0, PT, R3, 0x1, RZ ;  /* 0x0000000103037810 */ /* 0x000fca0007f1e0ff */
[----:B------:R-:W-:Y:S01]  /*2a50*/  IMAD.X R20, RZ, RZ, R20, P0 ;  /* 0x000000ffff147224 */ /* 0x000fe200000e0614 */
[----:B------:R-:W-:-:S04]  /*2a60*/  ISETP.GE.U32.AND P0, PT, R3, R0, PT ;  /* 0x000000000300720c */ /* 0x000fc80003f06070 */
[----:B------:R-:W-:-:S13]  /*2a70*/  ISETP.GE.AND.EX P0, PT, R20, R2, PT, P0 ;  /* 0x000000021400720c */ /* 0x000fda0003f06300 */
[----:B------:R-:W-:Y:S05]  /*2a80*/  @!P0 BRA `(.L_x_40) ;  /* 0xffffffdc00988947 */ /* 0x000fea000383ffff */
[----:B------:R-:W-:Y:S05]  /*2a90*/  BSYNC B1 ;  /* 0x0000000000017941 */ /* 0x000fea0003800000 */
.L_x_6:
[----:B------:R-:W-:Y:S05]  /*2aa0*/  EXIT ;  /* 0x000000000000794d */ /* 0x000fea0003800000 */
        .weak           $__internal_0_$__cuda_sm20_div_s64
        .type           $__internal_0_$__cuda_sm20_div_s64,@function
        .size           $__internal_0_$__cuda_sm20_div_s64,($__internal_1_$__cuda_sm20_rem_s64 - $__internal_0_$__cuda_sm20_div_s64)
$__internal_0_$__cuda_sm20_div_s64:
[-C--:B------:R-:W-:Y:S02]  /*2ab0*/  IADD3 R64, P1, PT, RZ, -R25.reuse, RZ ;  /* 0x80000019ff407210 */ /* 0x080fe40007f3e0ff */
[----:B------:R-:W-:Y:S02]  /*2ac0*/  ISETP.GE.AND P0, PT, R24, RZ, PT ;  /* 0x000000ff1800720c */ /* 0x000fe40003f06270 */
[-C--:B------:R-:W-:Y:S02]  /*2ad0*/  IADD3.X R21, PT, PT, RZ, ~R24.reuse, RZ, P1, !PT ;  /* 0x80000018ff157210 */ /* 0x080fe40000ffe4ff */
[----:B------:R-:W-:Y:S02]  /*2ae0*/  SEL R64, R64, R25, !P0 ;  /* 0x0000001940407207 */ /* 0x000fe40004000000 */
[----:B------:R-:W-:Y:S02]  /*2af0*/  SEL R65, R21, R24, !P0 ;  /* 0x0000001815417207 */ /* 0x000fe40004000000 */
[----:B------:R-:W-:-:S02]  /*2b00*/  ISETP.GE.AND P3, PT, R28, RZ, PT ;  /* 0x000000ff1c00720c */ /* 0x000fc40003f66270 */
[----:B------:R-:W0:Y:S01]  /*2b10*/  I2F.U64.RP R34, R64 ;  /* 0x0000004000227312 */ /* 0x000e220000309000 */
[----:B------:R-:W-:-:S04]  /*2b20*/  IADD3 R38, P4, PT, RZ, -R36, RZ ;  /* 0x80000024ff267210 */ /* 0x000fc80007f9e0ff */
[----:B------:R-:W-:Y:S02]  /*2b30*/  SEL R38, R38, R36, !P3 ;  /* 0x0000002426267207 */ /* 0x000fe40005800000 */
[----:B------:R-:W-:-:S04]  /*2b40*/  IADD3.X R36, PT, PT, RZ, ~R28, RZ, P4, !PT ;  /* 0x8000001cff247210 */ /* 0x000fc800027fe4ff */
[-C--:B------:R-:W-:Y:S02]  /*2b50*/  SEL R36, R36, R28.reuse, !P3 ;  /* 0x0000001c24247207 */ /* 0x080fe40005800000 */
[----:B------:R-:W-:Y:S01]  /*2b60*/  LOP3.LUT R28, R24, R28, RZ, 0x3c, !PT ;  /* 0x0000001c181c7212 */ /* 0x000fe200078e3cff */
[----:B0-----:R-:W0:Y:S02]  /*2b70*/  MUFU.RCP R34, R34 ;  /* 0x0000002200227308 */ /* 0x001e240000001000 */
[----:B0-----:R-:W-:-:S06]  /*2b80*/  VIADD R68, R34, 0x1ffffffe ;  /* 0x1ffffffe22447836 */ /* 0x001fcc0000000000 */
[----:B------:R-:W0:Y:S02]  /*2b90*/  F2I.U64.TRUNC R68, R68 ;  /* 0x0000004400447311 */ /* 0x000e24000020d800 */
[----:B0-----:R-:W-:-:S04]  /*2ba0*/  IMAD.WIDE.U32 R66, R68, R64, RZ ;  /* 0x0000004044427225 */ /* 0x001fc800078e00ff */
[C---:B------:R-:W-:Y:S01]  /*2bb0*/  IMAD R21, R68.reuse, R65, R67 ;  /* 0x0000004144157224 */ /* 0x040fe200078e0243 */
[----:B------:R-:W-:Y:S01]  /*2bc0*/  IADD3 R30, P0, PT, RZ, -R66, RZ ;  /* 0x80000042ff1e7210 */ /* 0x000fe20007f1e0ff */
[----:B------:R-:W-:Y:S02]  /*2bd0*/  IMAD.MOV.U32 R67, RZ, RZ, R68 ;  /* 0x000000ffff437224 */ /* 0x000fe400078e0044 */
[----:B------:R-:W-:Y:S02]  /*2be0*/  IMAD R21, R69, R64, R21 ;  /* 0x0000004045157224 */ /* 0x000fe400078e0215 */
[----:B------:R-:W-:-:S03]  /*2bf0*/  IMAD.HI.U32 R66, R68, R30, RZ ;  /* 0x0000001e44427227 */ /* 0x000fc600078e00ff */
[----:B------:R-:W-:-:S05]  /*2c00*/  IADD3.X R32, PT, PT, RZ, ~R21, RZ, P0, !PT ;  /* 0x80000015ff207210 */ /* 0x000fca00007fe4ff */
[----:B------:R-:W-:-:S04]  /*2c10*/  IMAD.WIDE.U32 R66, P0, R68, R32, R66 ;  /* 0x0000002044427225 */ /* 0x000fc80007800042 */
[C---:B------:R-:W-:Y:S02]  /*2c20*/  IMAD R21, R69.reuse, R32, RZ ;  /* 0x0000002045157224 */ /* 0x040fe400078e02ff */
[----:B------:R-:W-:-:S04]  /*2c30*/  IMAD.HI.U32 R30, P1, R69, R30, R66 ;  /* 0x0000001e451e7227 */ /* 0x000fc80007820042 */
[----:B------:R-:W-:Y:S01]  /*2c40*/  IMAD.HI.U32 R32, R69, R32, RZ ;  /* 0x0000002045207227 */ /* 0x000fe200078e00ff */
[----:B------:R-:W-:-:S04]  /*2c50*/  IADD3 R67, P2, PT, R21, R30, RZ ;  /* 0x0000001e15437210 */ /* 0x000fc80007f5e0ff */
[----:B------:R-:W-:Y:S01]  /*2c60*/  IADD3.X R21, PT, PT, R32, R69, RZ, P0, !PT ;  /* 0x0000004520157210 */ /* 0x000fe200007fe4ff */
[----:B------:R-:W-:-:S03]  /*2c70*/  IMAD.WIDE.U32 R68, R67, R64, RZ ;  /* 0x0000004043447225 */ /* 0x000fc600078e00ff */
[----:B------:R-:W-:Y:S01]  /*2c80*/  IADD3.X R21, PT, PT, RZ, RZ, R21, P2, P1 ;  /* 0x000000ffff157210 */ /* 0x000fe200017e2415 */
[----:B------:R-:W-:Y:S01]  /*2c90*/  IMAD R30, R67, R65, R69 ;  /* 0x00000041431e7224 */ /* 0x000fe200078e0245 */
[----:B------:R-:W-:-:S03]  /*2ca0*/  IADD3 R32, P0, PT, RZ, -R68, RZ ;  /* 0x80000044ff207210 */ /* 0x000fc60007f1e0ff */
[----:B------:R-:W-:Y:S02]  /*2cb0*/  IMAD R30, R21, R64, R30 ;  /* 0x00000040151e7224 */ /* 0x000fe400078e021e */
[----:B------:R-:W-:-:S04]  /*2cc0*/  IMAD.HI.U32 R66, R67, R32, RZ ;  /* 0x0000002043427227 */ /* 0x000fc800078e00ff */
[----:B------:R-:W-:-:S04]  /*2cd0*/  IMAD.X R30, RZ, RZ, ~R30, P0 ;  /* 0x000000ffff1e7224 */ /* 0x000fc800000e0e1e */
[----:B------:R-:W-:-:S04]  /*2ce0*/  IMAD.WIDE.U32 R66, P0, R67, R30, R66 ;  /* 0x0000001e43427225 */ /* 0x000fc80007800042 */
[C---:B------:R-:W-:Y:S02]  /*2cf0*/  IMAD R34, R21.reuse, R30, RZ ;  /* 0x0000001e15227224 */ /* 0x040fe400078e02ff */
[----:B------:R-:W-:-:S04]  /*2d00*/  IMAD.HI.U32 R32, P1, R21, R32, R66 ;  /* 0x0000002015207227 */ /* 0x000fc80007820042 */
[----:B------:R-:W-:Y:S02]  /*2d10*/  HFMA2 R67, -RZ, RZ, 0, 0 ;  /* 0x00000000ff437431 */ /* 0x000fe400000001ff */
[----:B------:R-:W-:Y:S01]  /*2d20*/  IMAD.HI.U32 R30, R21, R30, RZ ;  /* 0x0000001e151e7227 */ /* 0x000fe200078e00ff */
[----:B------:R-:W-:-:S03]  /*2d30*/  IADD3 R32, P2, PT, R34, R32, RZ ;  /* 0x0000002022207210 */ /* 0x000fc60007f5e0ff */
[----:B------:R-:W-:Y:S02]  /*2d40*/  IMAD.X R21, R30, 0x1, R21, P0 ;  /* 0x000000011e157824 */ /* 0x000fe400000e0615 */
[----:B------:R-:W-:-:S03]  /*2d50*/  IMAD.HI.U32 R66, R32, R38, RZ ;  /* 0x0000002620427227 */ /* 0x000fc600078e00ff */
[----:B------:R-:W-:Y:S01]  /*2d60*/  IADD3.X R21, PT, PT, RZ, RZ, R21, P2, P1 ;  /* 0x000000ffff157210 */ /* 0x000fe200017e2415 */
[----:B------:R-:W-:-:S04]  /*2d70*/  IMAD.WIDE.U32 R66, R32, R36, R66 ;  /* 0x0000002420427225 */ /* 0x000fc800078e0042 */
[C---:B------:R-:W-:Y:S02]  /*2d80*/  IMAD R30, R21.reuse, R36, RZ ;  /* 0x00000024151e7224 */ /* 0x040fe400078e02ff */
[----:B------:R-:W-:-:S04]  /*2d90*/  IMAD.HI.U32 R32, P0, R21, R38, R66 ;  /* 0x0000002615207227 */ /* 0x000fc80007800042 */
[----:B------:R-:W-:Y:S01]  /*2da0*/  IMAD.HI.U32 R34, R21, R36, RZ ;  /* 0x0000002415227227 */ /* 0x000fe200078e00ff */
[----:B------:R-:W-:-:S03]  /*2db0*/  IADD3 R21, P1, PT, R30, R32, RZ ;  /* 0x000000201e157210 */ /* 0x000fc60007f3e0ff */
[----:B------:R-:W-:Y:S02]  /*2dc0*/  IMAD.X R30, RZ, RZ, R34, P0 ;  /* 0x000000ffff1e7224 */ /* 0x000fe400000e0622 */
[----:B------:R-:W-:-:S03]  /*2dd0*/  IMAD.WIDE.U32 R66, R21, R64, RZ ;  /* 0x0000004015427225 */ /* 0x000fc600078e00ff */
[----:B------:R-:W-:Y:S01]  /*2de0*/  IADD3.X R30, PT, PT, RZ, R30, RZ, P1, !PT ;  /* 0x0000001eff1e7210 */ /* 0x000fe20000ffe4ff */
[----:B------:R-:W-:Y:S01]  /*2df0*/  IMAD R32, R21, R65, R67 ;  /* 0x0000004115207224 */ /* 0x000fe200078e0243 */
[----:B------:R-:W-:-:S03]  /*2e00*/  IADD3 R38, P1, PT, -R66, R38, RZ ;  /* 0x0000002642267210 */ /* 0x000fc60007f3e1ff */
[-C--:B------:R-:W-:Y:S01]  /*2e10*/  IMAD R32, R30, R64.reuse, R32 ;  /* 0x000000401e207224 */ /* 0x080fe200078e0220 */
[----:B------:R-:W-:-:S03]  /*2e20*/  ISETP.GE.U32.AND P0, PT, R38, R64, PT ;  /* 0x000000402600720c */ /* 0x000fc60003f06070 */
[----:B------:R-:W-:Y:S01]  /*2e30*/  IMAD.X R36, R36, 0x1, ~R32, P1 ;  /* 0x0000000124247824 */ /* 0x000fe200008e0e20 */
[----:B------:R-:W-:Y:S02]  /*2e40*/  IADD3 R40, P1, PT, R38, -R64, RZ ;  /* 0x8000004026287210 */ /* 0x000fe40007f3e0ff */
[----:B------:R-:W-:Y:S02]  /*2e50*/  IADD3 R32, P2, PT, R21, 0x1, RZ ;  /* 0x0000000115207810 */ /* 0x000fe40007f5e0ff */
[CC--:B------:R-:W-:Y:S02]  /*2e60*/  ISETP.GE.U32.AND.EX P0, PT, R36.reuse, R65.reuse, PT, P0 ;  /* 0x000000412400720c */ /* 0x0c0fe40003f06100 */
[----:B------:R-:W-:Y:S02]  /*2e70*/  IADD3.X R34, PT, PT, R36, ~R65, RZ, P1, !PT ;  /* 0x8000004124227210 */ /* 0x000fe40000ffe4ff */
[----:B------:R-:W-:Y:S01]  /*2e80*/  SEL R40, R40, R38, P0 ;  /* 0x0000002628287207 */ /* 0x000fe20000000000 */
[----:B------:R-:W-:Y:S01]  /*2e90*/  IMAD.X R38, RZ, RZ, R30, P2 ;  /* 0x000000ffff267224 */ /* 0x000fe200010e061e */
[----:B------:R-:W-:-:S02]  /*2ea0*/  SEL R34, R34, R36, P0 ;  /* 0x0000002422227207 */ /* 0x000fc40000000000 */
[----:B------:R-:W-:Y:S02]  /*2eb0*/  SEL R32, R32, R21, P0 ;  /* 0x0000001520207207 */ /* 0x000fe40000000000 */
[----:B------:R-:W-:Y:S02]  /*2ec0*/  ISETP.GE.U32.AND P1, PT, R40, R64, PT ;  /* 0x000000402800720c */ /* 0x000fe40003f26070 */
[----:B------:R-:W-:Y:S02]  /*2ed0*/  SEL R38, R38, R30, P0 ;  /* 0x0000001e26267207 */ /* 0x000fe40000000000 */
[----:B------:R-:W-:Y:S02]  /*2ee0*/  IADD3 R21, P2, PT, R32, 0x1, RZ ;  /* 0x0000000120157810 */ /* 0x000fe40007f5e0ff */
[----:B------:R-:W-:Y:S02]  /*2ef0*/  ISETP.GE.U32.AND.EX P0, PT, R34, R65, PT, P1 ;  /* 0x000000412200720c */ /* 0x000fe40003f06110 */
[----:B------:R-:W-:-:S02]  /*2f00*/  IADD3.X R65, PT, PT, RZ, R38, RZ, P2, !PT ;  /* 0x00000026ff417210 */ /* 0x000fc400017fe4ff */
[----:B------:R-:W-:Y:S02]  /*2f10*/  SEL R21, R21, R32, P0 ;  /* 0x0000002015157207 */ /* 0x000fe40000000000 */
[----:B------:R-:W-:Y:S02]  /*2f20*/  SEL R65, R65, R38, P0 ;  /* 0x0000002641417207 */ /* 0x000fe40000000000 */
[----:B------:R-:W-:Y:S02]  /*2f30*/  IADD3 R30, P2, PT, RZ, -R21, RZ ;  /* 0x80000015ff1e7210 */ /* 0x000fe40007f5e0ff */
[----:B------:R-:W-:Y:S01]  /*2f40*/  ISETP.NE.U32.AND P0, PT, R25, RZ, PT ;  /* 0x000000ff1900720c */ /* 0x000fe20003f05070 */
[----:B------:R-:W-:Y:S01]  /*2f50*/  IMAD.MOV.U32 R25, RZ, RZ, 0x0 ;  /* 0x00000000ff197424 */ /* 0x000fe200078e00ff */
[----:B------:R-:W-:Y:S01]  /*2f60*/  ISETP.GE.AND P1, PT, R28, RZ, PT ;  /* 0x000000ff1c00720c */ /* 0x000fe20003f26270 */
[----:B------:R-:W-:Y:S01]  /*2f70*/  IMAD.X R32, RZ, RZ, ~R65, P2 ;  /* 0x000000ffff207224 */ /* 0x000fe200010e0e41 */
[----:B------:R-:W-:-:S02]  /*2f80*/  ISETP.NE.AND.EX P0, PT, R24, RZ, PT, P0 ;  /* 0x000000ff1800720c */ /* 0x000fc40003f05300 */
[----:B------:R-:W-:Y:S02]  /*2f90*/  MOV R24, R22 ;  /* 0x0000001600187202 */ /* 0x000fe40000000f00 */
[----:B------:R-:W-:Y:S02]  /*2fa0*/  SEL R28, R30, R21, !P1 ;  /* 0x000000151e1c7207 */ /* 0x000fe40004800000 */
[----:B------:R-:W-:Y:S02]  /*2fb0*/  SEL R21, R32, R65, !P1 ;  /* 0x0000004120157207 */ /* 0x000fe40004800000 */
[----:B------:R-:W-:Y:S02]  /*2fc0*/  SEL R28, R28, 0xffffffff, P0 ;  /* 0xffffffff1c1c7807 */ /* 0x000fe40000000000 */
[----:B------:R-:W-:Y:S01]  /*2fd0*/  SEL R21, R21, 0xffffffff, P0 ;  /* 0xffffffff15157807 */ /* 0x000fe20000000000 */
[----:B------:R-:W-:Y:S06]  /*2fe0*/  RET.REL.NODEC R24 `(_Z12kernel_tiledPdPxS_S_S0_Pixx) ;  /* 0xffffffd018047950 */ /* 0x000fec0003c3ffff */
        .weak           $__internal_1_$__cuda_sm20_rem_s64
        .type           $__internal_1_$__cuda_sm20_rem_s64,@function
        .size           $__internal_1_$__cuda_sm20_rem_s64,(.L_x_43 - $__internal_1_$__cuda_sm20_rem_s64)
$__internal_1_$__cuda_sm20_rem_s64:
[----:B------:R-:W-:Y:S01]  /*2ff0*/  UIADD3 UR4, UP1, UPT, URZ, -UR23, URZ ;  /* 0x80000017ff047290 */ /* 0x000fe2000ff3e0ff */
[----:B------:R-:W-:Y:S01]  /*3000*/  ISETP.GE.AND P1, PT, R27, RZ, PT ;  /* 0x000000ff1b00720c */ /* 0x000fe20003f26270 */
[----:B------:R-:W-:Y:S01]  /*3010*/  UISETP.GE.AND UP0, UPT, UR24, URZ, UPT ;  /* 0x000000ff1800728c */ /* 0x000fe2000bf06270 */
[-C--:B------:R-:W-:Y:S01]  /*3020*/  IADD3 R65, P0, PT, RZ, -R26.reuse, RZ ;  /* 0x8000001aff417210 */ /* 0x080fe20007f1e0ff */
[----:B------:R-:W-:Y:S02]  /*3030*/  UIADD3.X UR5, UPT, UPT, URZ, ~UR24, URZ, UP1, !UPT ;  /* 0x80000018ff057290 */ /* 0x000fe40008ffe4ff */
[----:B------:R-:W-:Y:S01]  /*3040*/  USEL UR4, UR4, UR23, !UP0 ;  /* 0x0000001704047287 */ /* 0x000fe2000c000000 */
[----:B------:R-:W-:Y:S01]  /*3050*/  SEL R65, R65, R26, !P1 ;  /* 0x0000001a41417207 */ /* 0x000fe20004800000 */
[----:B------:R-:W-:Y:S01]  /*3060*/  USEL UR5, UR5, UR24, !UP0 ;  /* 0x0000001805057287 */ /* 0x000fe2000c000000 */
[----:B------:R-:W-:-:S05]  /*3070*/  IMAD.X R28, RZ, RZ, ~R27, P0 ;  /* 0x000000ffff1c7224 */ /* 0x000fca00000e0e1b */
[----:B------:R-:W-:-:S03]  /*3080*/  SEL R28, R28, R27, !P1 ;  /* 0x0000001b1c1c7207 */ /* 0x000fc60004800000 */
[----:B------:R-:W0:Y:S08]  /*3090*/  I2F.U64.RP R21, UR4 ;  /* 0x0000000400157d12 */ /* 0x000e300008309000 */
[----:B0-----:R-:W0:Y:S02]  /*30a0*/  MUFU.RCP R21, R21 ;  /* 0x0000001500157308 */ /* 0x001e240000001000 */
[----:B0-----:R-:W-:-:S06]  /*30b0*/  IADD3 R24, PT, PT, R21, 0x1ffffffe, RZ ;  /* 0x1ffffffe15187810 */ /* 0x001fcc0007ffe0ff */
[----:B------:R-:W0:Y:S02]  /*30c0*/  F2I.U64.TRUNC R24, R24 ;  /* 0x0000001800187311 */ /* 0x000e24000020d800 */
[----:B0-----:R-:W-:Y:S02]  /*30d0*/  R2UR UR6, R24 ;  /* 0x00000000180672ca */ /* 0x001fe400000e0000 */
[----:B------:R-:W-:Y:S01]  /*30e0*/  R2UR UR7, R25 ;  /* 0x00000000190772ca */ /* 0x000fe200000e0000 */
[----:B------:R-:W-:-:S10]  /*30f0*/  HFMA2 R25, -RZ, RZ, 0, 0 ;  /* 0x00000000ff197431 */ /* 0x000fd400000001ff */
[----:B------:R-:W-:-:S04]  /*3100*/  UIMAD.WIDE.U32 UR8, UR6, UR4, URZ ;  /* 0x00000004060872a5 */ /* 0x000fc8000f8e00ff */
[----:B------:R-:W-:Y:S02]  /*3110*/  UIMAD UR9, UR6, UR5, UR9 ;  /* 0x00000005060972a4 */ /* 0x000fe4000f8e0209 */
[----:B------:R-:W-:Y:S02]  /*3120*/  UIADD3 UR11, UP0, UPT, URZ, -UR8, URZ ;  /* 0x80000008ff0b7290 */ /* 0x000fe4000ff1e0ff */
[----:B------:R-:W-:Y:S02]  /*3130*/  UIMAD UR10, UR7, UR4, UR9 ;  /* 0x00000004070a72a4 */ /* 0x000fe4000f8e0209 */
[----:B------:R-:W-:Y:S02]  /*3140*/  UIMAD.WIDE.U32 UR8, UR6, UR11, URZ ;  /* 0x0000000b060872a5 */ /* 0x000fe4000f8e00ff */
[----:B------:R-:W-:-:S05]  /*3150*/  UIADD3.X UR12, UPT, UPT, URZ, ~UR10, URZ, UP0, !UPT ;  /* 0x8000000aff0c7290 */ /* 0x000fca00087fe4ff */
[----:B------:R-:W-:Y:S01]  /*3160*/  UMOV UR8, UR9 ;  /* 0x0000000900087c82 */ /* 0x000fe20008000000 */
[----:B------:R-:W-:Y:S02]  /*3170*/  UMOV UR9, UR6 ;  /* 0x0000000600097c82 */ /* 0x000fe40008000000 */
[----:B------:R-:W-:-:S04]  /*3180*/  UIMAD.WIDE.U32 UR8, UP0, UR6, UR12, UR8 ;  /* 0x0000000c060872a5 */ /* 0x000fc8000f800008 */
[----:B------:R-:W-:Y:S02]  /*3190*/  UIMAD.WIDE.U32 UR8, UP1, UR7, UR11, UR8 ;  /* 0x0000000b070872a5 */ /* 0x000fe4000f820008 */
[----:B------:R-:W-:Y:S02]  /*31a0*/  UIMAD.WIDE.U32 UR10, UR7, UR12, URZ ;  /* 0x0000000c070a72a5 */ /* 0x000fe4000f8e00ff */
[----:B------:R-:W-:Y:S02]  /*31b0*/  UIMAD UR12, UR7, UR12, URZ ;  /* 0x0000000c070c72a4 */ /* 0x000fe4000f8e02ff */
[----:B------:R-:W-:Y:S02]  /*31c0*/  UIADD3.X UR8, UPT, UPT, UR11, UR7, URZ, UP0, !UPT ;  /* 0x000000070b087290 */ /* 0x000fe400087fe4ff */
[----:B------:R-:W-:-:S04]  /*31d0*/  UIADD3 UR9, UP2, UPT, UR12, UR9, URZ ;  /* 0x000000090c097290 */ /* 0x000fc8000ff5e0ff */
[----:B------:R-:W-:Y:S02]  /*31e0*/  UIMAD.WIDE.U32 UR6, UR9, UR4, URZ ;  /* 0x00000004090672a5 */ /* 0x000fe4000f8e00ff */
[----:B------:R-:W-:Y:S02]  /*31f0*/  UIADD3.X UR10, UPT, UPT, URZ, URZ, UR8, UP2, UP1 ;  /* 0x000000ffff0a7290 */ /* 0x000fe400097e2408 */
[----:B------:R-:W-:Y:S02]  /*3200*/  UIADD3 UR6, UP0, UPT, URZ, -UR6, URZ ;  /* 0x80000006ff067290 */ /* 0x000fe4000ff1e0ff */
[----:B------:R-:W-:Y:S02]  /*3210*/  UIMAD UR7, UR9, UR5, UR7 ;  /* 0x00000005090772a4 */ /* 0x000fe4000f8e0207 */
[----:B------:R-:W-:Y:S02]  /*3220*/  UIMAD.WIDE.U32 UR26, UR9, UR6, URZ ;  /* 0x00000006091a72a5 */ /* 0x000fe4000f8e00ff */
[----:B------:R-:W-:-:S04]  /*3230*/  UIMAD UR7, UR10, UR4, UR7 ;  /* 0x000000040a0772a4 */ /* 0x000fc8000f8e0207 */
[----:B------:R-:W-:Y:S01]  /*3240*/  UIADD3.X UR7, UPT, UPT, URZ, ~UR7, URZ, UP0, !UPT ;  /* 0x80000007ff077290 */ /* 0x000fe200087fe4ff */
[----:B------:R-:W-:-:S03]  /*3250*/  UMOV UR8, UR27 ;  /* 0x0000001b00087c82 */ /* 0x000fc60008000000 */
[----:B------:R-:W-:Y:S02]  /*3260*/  UIMAD.WIDE.U32 UR8, UP0, UR9, UR7, UR8 ;  /* 0x00000007090872a5 */ /* 0x000fe4000f800008 */
[----:B------:R-:W-:Y:S02]  /*3270*/  UIMAD UR11, UR10, UR7, URZ ;  /* 0x000000070a0b72a4 */ /* 0x000fe4000f8e02ff */
[----:B------:R-:W-:Y:S02]  /*3280*/  UIMAD.WIDE.U32 UR8, UP1, UR10, UR6, UR8 ;  /* 0x000000060a0872a5 */ /* 0x000fe4000f820008 */
[----:B------:R-:W-:Y:S02]  /*3290*/  UIMAD.WIDE.U32 UR6, UR10, UR7, URZ ;  /* 0x000000070a0672a5 */ /* 0x000fe4000f8e00ff */
[----:B------:R-:W-:Y:S02]  /*32a0*/  UIADD3 UR8, UP2, UPT, UR11, UR9, URZ ;  /* 0x000000090b087290 */ /* 0x000fe4000ff5e0ff */
[----:B------:R-:W-:-:S04]  /*32b0*/  UIADD3.X UR10, UPT, UPT, UR7, UR10, URZ, UP0, !UPT ;  /* 0x0000000a070a7290 */ /* 0x000fc800087fe4ff */
[----:B------:R-:W-:Y:S01]  /*32c0*/  IMAD.HI.U32 R24, R65, UR8, RZ ;  /* 0x0000000841187c27 */ /* 0x000fe2000f8e00ff */
[----:B------:R-:W-:-:S03]  /*32d0*/  UIADD3.X UR10, UPT, UPT, URZ, URZ, UR10, UP2, UP1 ;  /* 0x000000ffff0a7290 */ /* 0x000fc600097e240a */
[----:B------:R-:W-:-:S04]  /*32e0*/  IMAD.WIDE.U32 R24, R28, UR8, R24 ;  /* 0x000000081c187c25 */ /* 0x000fc8000f8e0018 */
[----:B------:R-:W-:Y:S02]  /*32f0*/  IMAD R27, R28, UR10, RZ ;  /* 0x0000000a1c1b7c24 */ /* 0x000fe4000f8e02ff */
[----:B------:R-:W-:-:S04]  /*3300*/  IMAD.HI.U32 R24, P0, R65, UR10, R24 ;  /* 0x0000000a41187c27 */ /* 0x000fc8000f800018 */
[----:B------:R-:W-:Y:S01]  /*3310*/  IMAD.HI.U32 R21, R28, UR10, RZ ;  /* 0x0000000a1c157c27 */ /* 0x000fe2000f8e00ff */
[----:B------:R-:W-:-:S03]  /*3320*/  IADD3 R27, P2, PT, R27, R24, RZ ;  /* 0x000000181b1b7210 */ /* 0x000fc60007f5e0ff */
[----:B------:R-:W-:Y:S02]  /*3330*/  IMAD.X R21, RZ, RZ, R21, P0 ;  /* 0x000000ffff157224 */ /* 0x000fe400000e0615 */
[----:B------:R-:W-:-:S03]  /*3340*/  IMAD.WIDE.U32 R24, R27, UR4, RZ ;  /* 0x000000041b187c25 */ /* 0x000fc6000f8e00ff */
[----:B------:R-:W-:Y:S01]  /*3350*/  IADD3.X R21, PT, PT, RZ, R21, RZ, P2, !PT ;  /* 0x00000015ff157210 */ /* 0x000fe200017fe4ff */
[----:B------:R-:W-:Y:S01]  /*3360*/  IMAD R26, R27, UR5, R25 ;  /* 0x000000051b1a7c24 */ /* 0x000fe2000f8e0219 */
[----:B------:R-:W-:-:S03]  /*3370*/  IADD3 R27, P2, PT, -R24, R65, RZ ;  /* 0x00000041181b7210 */ /* 0x000fc60007f5e1ff */
[----:B------:R-:W-:Y:S01]  /*3380*/  IMAD R21, R21, UR4, R26 ;  /* 0x0000000415157c24 */ /* 0x000fe2000f8e021a */
[----:B------:R-:W-:-:S03]  /*3390*/  ISETP.GE.U32.AND P0, PT, R27, UR4, PT ;  /* 0x000000041b007c0c */ /* 0x000fc6000bf06070 */
[----:B------:R-:W-:Y:S01]  /*33a0*/  IMAD.X R26, R28, 0x1, ~R21, P2 ;  /* 0x000000011c1a7824 */ /* 0x000fe200010e0e15 */
[----:B------:R-:W-:-:S04]  /*33b0*/  IADD3 R24, P2, PT, R27, -UR4, RZ ;  /* 0x800000041b187c10 */ /* 0x000fc8000ff5e0ff */
[C---:B------:R-:W-:Y:S02]  /*33c0*/  ISETP.GE.U32.AND.EX P0, PT, R26.reuse, UR5, PT, P0 ;  /* 0x000000051a007c0c */ /* 0x040fe4000bf06100 */
[----:B------:R-:W-:Y:S02]  /*33d0*/  IADD3.X R25, PT, PT, R26, ~UR5, RZ, P2, !PT ;  /* 0x800000051a197c10 */ /* 0x000fe400097fe4ff */
[----:B------:R-:W-:Y:S02]  /*33e0*/  SEL R24, R24, R27, P0 ;  /* 0x0000001b18187207 */ /* 0x000fe40000000000 */
[----:B------:R-:W-:Y:S02]  /*33f0*/  SEL R25, R25, R26, P0 ;  /* 0x0000001a19197207 */ /* 0x000fe40000000000 */
[C---:B------:R-:W-:Y:S02]  /*3400*/  ISETP.GE.U32.AND P0, PT, R24.reuse, UR4, PT ;  /* 0x0000000418007c0c */ /* 0x040fe4000bf06070 */
[----:B------:R-:W-:-:S02]  /*3410*/  IADD3 R21, P2, PT, R24, -UR4, RZ ;  /* 0x8000000418157c10 */ /* 0x000fc4000ff5e0ff */
[C---:B------:R-:W-:Y:S02]  /*3420*/  ISETP.GE.U32.AND.EX P0, PT, R25.reuse, UR5, PT, P0 ;  /* 0x0000000519007c0c */ /* 0x040fe4000bf06100 */
[----:B------:R-:W-:Y:S02]  /*3430*/  IADD3.X R26, PT, PT, R25, ~UR5, RZ, P2, !PT ;  /* 0x80000005191a7c10 */ /* 0x000fe400097fe4ff */
[----:B------:R-:W-:Y:S02]  /*3440*/  SEL R21, R21, R24, P0 ;  /* 0x0000001815157207 */ /* 0x000fe40000000000 */
[----:B------:R-:W-:Y:S02]  /*3450*/  SEL R26, R26, R25, P0 ;  /* 0x000000191a1a7207 */ /* 0x000fe40000000000 */
[----:B------:R-:W-:Y:S02]  /*3460*/  IADD3 R24, P2, PT, RZ, -R21, RZ ;  /* 0x80000015ff187210 */ /* 0x000fe40007f5e0ff */
[----:B------:R-:W-:-:S02]  /*3470*/  ISETP.NE.U32.AND P0, PT, RZ, UR23, PT ;  /* 0x00000017ff007c0c */ /* 0x000fc4000bf05070 */
[-C--:B------:R-:W-:Y:S02]  /*3480*/  IADD3.X R25, PT, PT, RZ, ~R26.reuse, RZ, P2, !PT ;  /* 0x8000001aff197210 */ /* 0x080fe400017fe4ff */
[----:B------:R-:W-:Y:S01]  /*3490*/  SEL R21, R24, R21, !P1 ;  /* 0x0000001518157207 */ /* 0x000fe20004800000 */
[----:B------:R-:W-:Y:S01]  /*34a0*/  IMAD.MOV.U32 R24, RZ, RZ, R22 ;  /* 0x000000ffff187224 */ /* 0x000fe200078e0016 */
[----:B------:R-:W-:Y:S02]  /*34b0*/  SEL R26, R25, R26, !P1 ;  /* 0x0000001a191a7207 */ /* 0x000fe40004800000 */
[----:B------:R-:W-:Y:S02]  /*34c0*/  MOV R25, 0x0 ;  /* 0x0000000000197802 */ /* 0x000fe40000000f00 */
[----:B------:R-:W-:-:S04]  /*34d0*/  ISETP.NE.AND.EX P0, PT, RZ, UR24, PT, P0 ;  /* 0x00000018ff007c0c */ /* 0x000fc8000bf05300 */
[----:B------:R-:W-:Y:S02]  /*34e0*/  SEL R21, R21, 0xffffffff, P0 ;  /* 0xffffffff15157807 */ /* 0x000fe40000000000 */
[----:B------:R-:W-:Y:S01]  /*34f0*/  SEL R26, R26, 0xffffffff, P0 ;  /* 0xffffffff1a1a7807 */ /* 0x000fe20000000000 */
[----:B------:R-:W-:Y:S06]  /*3500*/  RET.REL.NODEC R24 `(_Z12kernel_tiledPdPxS_S_S0_Pixx) ;  /* 0xffffffc818bc7950 */ /* 0x000fec0003c3ffff */
.L_x_41:
[----:B------:R-:W-:-:S00]  /*3510*/  BRA `(.L_x_41) ;  /* 0xfffffffc00fc7947 */ /* 0x000fc0000383ffff */
[----:B------:R-:W-:-:S00]  /*3520*/  NOP ;  /* 0x0000000000007918 */ /* 0x000fc00000000000 */
        /* <DEDUP_REMOVED lines=13> */
.L_x_43:


//--------------------- .nv.shared._Z12kernel_tiledPdPxS_S_S0_Pixx --------------------------
	.section	.nv.shared._Z12kernel_tiledPdPxS_S_S0_Pixx,"aw",@nobits
	.sectionflags	@""
	.align	8
.nv.shared._Z12kernel_tiledPdPxS_S_S0_Pixx:
	.zero		2384


//--------------------- .nv.shared.reserved.0     --------------------------
	.section	.nv.shared.reserved.0,"aw",@nobits
	.weak		__nv_reservedSMEM_offset_0_alias
	.size		__nv_reservedSMEM_offset_0_alias, 0, 64
	.other		__nv_reservedSMEM_offset_0_alias,@"STO_CUDA_RESERVED_SHARED STV_DEFAULT"
__nv_reservedSMEM_offset_0_alias:
	.zero		0
	.zero		64


//--------------------- .nv.constant0._Z12kernel_tiledPdPxS_S_S0_Pixx --------------------------
	.section	.nv.constant0._Z12kernel_tiledPdPxS_S_S0_Pixx,"a",@progbits
	.sectionflags	@""
	.align	4
.nv.constant0._Z12kernel_tiledPdPxS_S_S0_Pixx:
	.zero		960


//--------------------- SYMBOLS --------------------------

	.type		.nv.reservedSmem.offset0,@object
	.size		.nv.reservedSmem.offset0,0x4
	.type		.nv.reservedSmem.cap,@object
	.size		.nv.reservedSmem.cap,0x4
